	.target	sm_90a

	.elftype	@"ET_EXEC"


//--------------------- .note.nv.tkinfo           --------------------------
	.section	.note.nv.tkinfo,"",@"SHT_NOTE"
	.sectionflags	@"SHF_NOTE_NV_TKINFO"
	.tkinfo
        /*0018*/ 	.word	0x00000002
        /*0030*/ 	.string	""
        /*0030*/ 	.string	"ptxas"
        /*0030*/ 	.string	"Cuda compilation tools, release 13.0, V13.0.88"
        /*0030*/ 	.string	"Build cuda_13.0.r13.0/compiler.36424714_0"
        /*0030*/ 	.string	"-arch sm_90a -m 64 "



//--------------------- .note.nv.cuinfo           --------------------------
	.section	.note.nv.cuinfo,"",@"SHT_NOTE"
	.sectionflags	@"SHF_NOTE_NV_CUINFO"
        /*0018*/ 	.short	0x0002
        /*001a*/ 	.short	0x005a
        /*001c*/ 	.short	0x0082
	.zero		2


//--------------------- .nv.info                  --------------------------
	.section	.nv.info,"",@"SHT_CUDA_INFO"
	.align	4


	//----- nvinfo : EIATTR_REGCOUNT
	.align		4
        /*0000*/ 	.byte	0x04, 0x2f
        /*0002*/ 	.short	(.L_15 - .L_14)
	.align		4
.L_14:
        /*0004*/ 	.word	index@(_ZN7cutlass13device_kernelINS_4gemm6kernel13GemmUniversalIN4cute5tupleIJiiiiEEENS1_10collective13CollectiveMmaINS1_34MainloopSm90TmaGmmaWarpSpecializedILi18ENS5_IJNS4_1CILi2EEENSA_ILi1EEESC_EEENS1_35KernelTmaWarpSpecializedCooperativeEEENS5_IJNSA_ILi128EEENSA_ILi64EEESH_EEEaNS5_IJlSC_lEEEaSJ_NS4_8TiledMMAINS4_8MMA_AtomIJNS4_4SM904GMMA26MMA_64x64x32_S32S8S8_SS_TNEEEENS4_6LayoutISD_NS5_IJSC_NSA_ILi0EEESR_EEEEENS5_IJNS4_10UnderscoreESU_SU_EEEEENS4_13SM90_TMA_LOADENS4_14ComposedLayoutINS4_7SwizzleILi2ELi4ELi3EEENS4_18smem_ptr_flag_bitsILi8EEENSQ_INS5_IJNSA_ILi8EEESH_EEENS5_IJSH_SC_EEEEEEEvNS4_8identityENS4_23SM90_TMA_LOAD_MULTICASTES17_vS18_EENS_8epilogue10collective6detail29Sm90TmaWarpSpecializedAdapterINS1C_15DefaultEpilogueIaSJ_SJ_NS1B_6thread17LinearCombinationIaLi1EiiLNS1G_9ScaleType4KindE0ELNS_15FloatRoundStyleE2EaEENS1_15EpilogueDefaultEEEEEvvEEEEvNT_6ParamsE)
        /*0008*/ 	.word	0x000000a8


	//----- nvinfo : EIATTR_FRAME_SIZE
	.align		4
.L_15:
        /*000c*/ 	.byte	0x04, 0x11
        /*000e*/ 	.short	(.L_17 - .L_16)
	.align		4
.L_16:
        /*0010*/ 	.word	index@(_ZN7cutlass13device_kernelINS_4gemm6kernel13GemmUniversalIN4cute5tupleIJiiiiEEENS1_10collective13CollectiveMmaINS1_34MainloopSm90TmaGmmaWarpSpecializedILi18ENS5_IJNS4_1CILi2EEENSA_ILi1EEESC_EEENS1_35KernelTmaWarpSpecializedCooperativeEEENS5_IJNSA_ILi128EEENSA_ILi64EEESH_EEEaNS5_IJlSC_lEEEaSJ_NS4_8TiledMMAINS4_8MMA_AtomIJNS4_4SM904GMMA26MMA_64x64x32_S32S8S8_SS_TNEEEENS4_6LayoutISD_NS5_IJSC_NSA_ILi0EEESR_EEEEENS5_IJNS4_10UnderscoreESU_SU_EEEEENS4_13SM90_TMA_LOADENS4_14ComposedLayoutINS4_7SwizzleILi2ELi4ELi3EEENS4_18smem_ptr_flag_bitsILi8EEENSQ_INS5_IJNSA_ILi8EEESH_EEENS5_IJSH_SC_EEEEEEEvNS4_8identityENS4_23SM90_TMA_LOAD_MULTICASTES17_vS18_EENS_8epilogue10collective6detail29Sm90TmaWarpSpecializedAdapterINS1C_15DefaultEpilogueIaSJ_SJ_NS1B_6thread17LinearCombinationIaLi1EiiLNS1G_9ScaleType4KindE0ELNS_15FloatRoundStyleE2EaEENS1_15EpilogueDefaultEEEEEvvEEEEvNT_6ParamsE)
        /*0014*/ 	.word	0x00000000


	//----- nvinfo : EIATTR_MIN_STACK_SIZE
	.align		4
.L_17:
        /*0018*/ 	.byte	0x04, 0x12
        /*001a*/ 	.short	(.L_19 - .L_18)
	.align		4
.L_18:
        /*001c*/ 	.word	index@(_ZN7cutlass13device_kernelINS_4gemm6kernel13GemmUniversalIN4cute5tupleIJiiiiEEENS1_10collective13CollectiveMmaINS1_34MainloopSm90TmaGmmaWarpSpecializedILi18ENS5_IJNS4_1CILi2EEENSA_ILi1EEESC_EEENS1_35KernelTmaWarpSpecializedCooperativeEEENS5_IJNSA_ILi128EEENSA_ILi64EEESH_EEEaNS5_IJlSC_lEEEaSJ_NS4_8TiledMMAINS4_8MMA_AtomIJNS4_4SM904GMMA26MMA_64x64x32_S32S8S8_SS_TNEEEENS4_6LayoutISD_NS5_IJSC_NSA_ILi0EEESR_EEEEENS5_IJNS4_10UnderscoreESU_SU_EEEEENS4_13SM90_TMA_LOADENS4_14ComposedLayoutINS4_7SwizzleILi2ELi4ELi3EEENS4_18smem_ptr_flag_bitsILi8EEENSQ_INS5_IJNSA_ILi8EEESH_EEENS5_IJSH_SC_EEEEEEEvNS4_8identityENS4_23SM90_TMA_LOAD_MULTICASTES17_vS18_EENS_8epilogue10collective6detail29Sm90TmaWarpSpecializedAdapterINS1C_15DefaultEpilogueIaSJ_SJ_NS1B_6thread17LinearCombinationIaLi1EiiLNS1G_9ScaleType4KindE0ELNS_15FloatRoundStyleE2EaEENS1_15EpilogueDefaultEEEEEvvEEEEvNT_6ParamsE)
        /*0020*/ 	.word	0x00000000
.L_19:


//--------------------- .nv.compat                --------------------------
	.section	.nv.compat,"",@"SHT_CUDA_COMPAT_INFO"
	.align	4
        /*0000*/ 	.byte	0x02, 0x09, 0x01, 0x00, 0x02, 0x02, 0x04, 0x00, 0x02, 0x05, 0x05, 0x00, 0x03, 0x07, 0x01, 0x01
        /*0010*/ 	.byte	0x02, 0x03, 0x01, 0x00, 0x02, 0x06, 0x01, 0x00, 0x04, 0x0b, 0x08, 0x00, 0x00, 0x00, 0x00, 0x00
        /*0020*/ 	.byte	0x00, 0x00, 0x00, 0x00


//--------------------- .nv.info._ZN7cutlass13device_kernelINS_4gemm6kernel13GemmUniversalIN4cute5tupleIJiiiiEEENS1_10collective13CollectiveMmaINS1_34MainloopSm90TmaGmmaWarpSpecializedILi18ENS5_IJNS4_1CILi2EEENSA_ILi1EEESC_EEENS1_35KernelTmaWarpSpecializedCooperativeEEENS5_IJNSA_ILi128EEENSA_ILi64EEESH_EEEaNS5_IJlSC_lEEEaSJ_NS4_8TiledMMAINS4_8MMA_AtomIJNS4_4SM904GMMA26MMA_64x64x32_S32S8S8_SS_TNEEEENS4_6LayoutISD_NS5_IJSC_NSA_ILi0EEESR_EEEEENS5_IJNS4_10UnderscoreESU_SU_EEEEENS4_13SM90_TMA_LOADENS4_14ComposedLayoutINS4_7SwizzleILi2ELi4ELi3EEENS4_18smem_ptr_flag_bitsILi8EEENSQ_INS5_IJNSA_ILi8EEESH_EEENS5_IJSH_SC_EEEEEEEvNS4_8identityENS4_23SM90_TMA_LOAD_MULTICASTES17_vS18_EENS_8epilogue10collective6detail29Sm90TmaWarpSpecializedAdapterINS1C_15DefaultEpilogueIaSJ_SJ_NS1B_6thread17LinearCombinationIaLi1EiiLNS1G_9ScaleType4KindE0ELNS_15FloatRoundStyleE2EaEENS1_15EpilogueDefaultEEEEEvvEEEEvNT_6ParamsE --------------------------
	.section	.nv.info._ZN7cutlass13device_kernelINS_4gemm6kernel13GemmUniversalIN4cute5tupleIJiiiiEEENS1_10collective13CollectiveMmaINS1_34MainloopSm90TmaGmmaWarpSpecializedILi18ENS5_IJNS4_1CILi2EEENSA_ILi1EEESC_EEENS1_35KernelTmaWarpSpecializedCooperativeEEENS5_IJNSA_ILi128EEENSA_ILi64EEESH_EEEaNS5_IJlSC_lEEEaSJ_NS4_8TiledMMAINS4_8MMA_AtomIJNS4_4SM904GMMA26MMA_64x64x32_S32S8S8_SS_TNEEEENS4_6LayoutISD_NS5_IJSC_NSA_ILi0EEESR_EEEEENS5_IJNS4_10UnderscoreESU_SU_EEEEENS4_13SM90_TMA_LOADENS4_14ComposedLayoutINS4_7SwizzleILi2ELi4ELi3EEENS4_18smem_ptr_flag_bitsILi8EEENSQ_INS5_IJNSA_ILi8EEESH_EEENS5_IJSH_SC_EEEEEEEvNS4_8identityENS4_23SM90_TMA_LOAD_MULTICASTES17_vS18_EENS_8epilogue10collective6detail29Sm90TmaWarpSpecializedAdapterINS1C_15DefaultEpilogueIaSJ_SJ_NS1B_6thread17LinearCombinationIaLi1EiiLNS1G_9ScaleType4KindE0ELNS_15FloatRoundStyleE2EaEENS1_15EpilogueDefaultEEEEEvvEEEEvNT_6ParamsE,"",@"SHT_CUDA_INFO"
	.sectionflags	@""
	.align	4


	//----- nvinfo : EIATTR_CUDA_API_VERSION
	.align		4
        /*0000*/ 	.byte	0x04, 0x37
        /*0002*/ 	.short	(.L_21 - .L_20)
.L_20:
        /*0004*/ 	.word	0x00000082


	//----- nvinfo : EIATTR_KPARAM_INFO
	.align		4
.L_21:
        /*0008*/ 	.byte	0x04, 0x17
        /*000a*/ 	.short	(.L_23 - .L_22)
.L_22:
        /*000c*/ 	.word	0x00000000
        /*0010*/ 	.short	0x0000
        /*0012*/ 	.short	0x0070
        /*0014*/ 	.byte	0x00, 0xf0, 0x01, 0x10


	//----- nvinfo : EIATTR_SPARSE_MMA_MASK
	.align		4
.L_23:
        /*0018*/ 	.byte	0x03, 0x50
        /*001a*/ 	.short	0x0000


	//----- nvinfo : EIATTR_MAXREG_COUNT
	.align		4
        /*001c*/ 	.byte	0x03, 0x1b
        /*001e*/ 	.short	0x00a8


	//----- nvinfo : EIATTR_NUM_BARRIERS
	.align		4
        /*0020*/ 	.byte	0x02, 0x4c
        /*0022*/ 	.byte	0x01
	.zero		1


	//----- nvinfo : EIATTR_EXTERNS
	.align		4
        /*0024*/ 	.byte	0x04, 0x0f
        /*0026*/ 	.short	(.L_25 - .L_24)


	//   ....[0]....
	.align		4
.L_24:
        /*0028*/ 	.word	index@(__assertfail)


	//----- nvinfo : EIATTR_MERCURY_ISA_VERSION
	.align		4
.L_25:
        /*002c*/ 	.byte	0x03, 0x5f
        /*002e*/ 	.short	0x0101


	//----- nvinfo : EIATTR_INT_WARP_WIDE_INSTR_OFFSETS
	.align		4
        /*0030*/ 	.byte	0x04, 0x31
        /*0032*/ 	.short	(.L_27 - .L_26)


	//   ....[0]....
.L_26:
        /*0034*/ 	.word	0x00000670


	//   ....[1]....
        /*0038*/ 	.word	0x000006a0


	//   ....[2]....
        /*003c*/ 	.word	0x00000860


	//----- nvinfo : EIATTR_COOP_GROUP_MASK_REGIDS
	.align		4
.L_27:
        /*0040*/ 	.byte	0x04, 0x29
        /*0042*/ 	.short	(.L_29 - .L_28)


	//   ....[0]....
.L_28:
        /*0044*/ 	.word	0xffffffff


	//   ....[1]....
        /*0048*/ 	.word	0xffffffff


	//   ....[2]....
        /*004c*/ 	.word	0xffffffff


	//   ....[3]....
        /*0050*/ 	.word	0xffffffff


	//   ....[4]....
        /*0054*/ 	.word	0xffffffff


	//   ....[5]....
        /*0058*/ 	.word	0xffffffff


	//----- nvinfo : EIATTR_COOP_GROUP_INSTR_OFFSETS
	.align		4
.L_29:
        /*005c*/ 	.byte	0x04, 0x28
        /*005e*/ 	.short	(.L_31 - .L_30)


	//   ....[0]....
.L_30:
        /*0060*/ 	.word	0x00000060


	//   ....[1]....
        /*0064*/ 	.word	0x00000070


	//   ....[2]....
        /*0068*/ 	.word	0x00000130


	//   ....[3]....
        /*006c*/ 	.word	0x000004c0


	//   ....[4]....
        /*0070*/ 	.word	0x000009e0


	//   ....[5]....
        /*0074*/ 	.word	0x00001410


	//----- nvinfo : EIATTR_REG_RECONFIG
	.align		4
.L_31:
        /*0078*/ 	.byte	0x01, 0x54
	.zero		2


	//----- nvinfo : EIATTR_SYSCALL_OFFSETS
	.align		4
        /*007c*/ 	.byte	0x04, 0x46
        /*007e*/ 	.short	(.L_33 - .L_32)


	//   ....[0]....
.L_32:
        /*0080*/ 	.word	0x000015d0


	//----- nvinfo : EIATTR_MBARRIER_INSTR_OFFSETS
	.align		4
.L_33:
        /*0084*/ 	.byte	0x04, 0x39
        /*0086*/ 	.short	(.L_35 - .L_34)


	//   ....[0]....
.L_34:
        /*0088*/ 	.word	0x00000250
        /*008c*/ 	.word	0x000000ff
        /*0090*/ 	.word	0x00000000
        /*0094*/ 	.short	0x0100
        /*0096*/ 	.byte	0x08
	.zero		1


	//   ....[1]....
        /*0098*/ 	.word	0x00000260
        /*009c*/ 	.word	0x000000ff
        /*00a0*/ 	.word	0x00000090
        /*00a4*/ 	.short	0x0100
        /*00a6*/ 	.byte	0x08
	.zero		1


	//   ....[2]....
        /*00a8*/ 	.word	0x00000270
        /*00ac*/ 	.word	0x000000ff
        /*00b0*/ 	.word	0x00000008
        /*00b4*/ 	.short	0x0100
        /*00b6*/ 	.byte	0x08
	.zero		1


	//   ....[3]....
        /*00b8*/ 	.word	0x00000280
        /*00bc*/ 	.word	0x000000ff
        /*00c0*/ 	.word	0x00000098
        /*00c4*/ 	.short	0x0100
        /*00c6*/ 	.byte	0x08
	.zero		1


	//   ....[4]....
        /*00c8*/ 	.word	0x00000290
        /*00cc*/ 	.word	0x000000ff
        /*00d0*/ 	.word	0x00000010
        /*00d4*/ 	.short	0x0100
        /*00d6*/ 	.byte	0x08
	.zero		1


	//   ....[5]....
        /*00d8*/ 	.word	0x000002a0
        /*00dc*/ 	.word	0x000000ff
        /*00e0*/ 	.word	0x000000a0
        /*00e4*/ 	.short	0x0100
        /*00e6*/ 	.byte	0x08
	.zero		1


	//   ....[6]....
        /*00e8*/ 	.word	0x000002b0
        /*00ec*/ 	.word	0x000000ff
        /*00f0*/ 	.word	0x00000018
        /*00f4*/ 	.short	0x0100
        /*00f6*/ 	.byte	0x08
	.zero		1


	//   ....[7]....
        /*00f8*/ 	.word	0x000002c0
        /*00fc*/ 	.word	0x000000ff
        /*0100*/ 	.word	0x000000a8
        /*0104*/ 	.short	0x0100
        /*0106*/ 	.byte	0x08
	.zero		1


	//   ....[8]....
        /*0108*/ 	.word	0x000002d0
        /*010c*/ 	.word	0x000000ff
        /*0110*/ 	.word	0x00000020
        /*0114*/ 	.short	0x0100
        /*0116*/ 	.byte	0x08
	.zero		1


	//   ....[9]....
        /*0118*/ 	.word	0x000002e0
        /*011c*/ 	.word	0x000000ff
        /*0120*/ 	.word	0x000000b0
        /*0124*/ 	.short	0x0100
        /*0126*/ 	.byte	0x08
	.zero		1


	//   ....[10]....
        /*0128*/ 	.word	0x000002f0
        /*012c*/ 	.word	0x000000ff
        /*0130*/ 	.word	0x00000028
        /*0134*/ 	.short	0x0100
        /*0136*/ 	.byte	0x08
	.zero		1


	//   ....[11]....
        /*0138*/ 	.word	0x00000300
        /*013c*/ 	.word	0x000000ff
        /*0140*/ 	.word	0x000000b8
        /*0144*/ 	.short	0x0100
        /*0146*/ 	.byte	0x08
	.zero		1


	//   ....[12]....
        /*0148*/ 	.word	0x00000310
        /*014c*/ 	.word	0x000000ff
        /*0150*/ 	.word	0x00000030
        /*0154*/ 	.short	0x0100
        /*0156*/ 	.byte	0x08
	.zero		1


	//   ....[13]....
        /*0158*/ 	.word	0x00000320
        /*015c*/ 	.word	0x000000ff
        /*0160*/ 	.word	0x000000c0
        /*0164*/ 	.short	0x0100
        /*0166*/ 	.byte	0x08
	.zero		1


	//   ....[14]....
        /*0168*/ 	.word	0x00000330
        /*016c*/ 	.word	0x000000ff
        /*0170*/ 	.word	0x00000038
        /*0174*/ 	.short	0x0100
        /*0176*/ 	.byte	0x08
	.zero		1


	//   ....[15]....
        /*0178*/ 	.word	0x00000340
        /*017c*/ 	.word	0x000000ff
        /*0180*/ 	.word	0x000000c8
        /*0184*/ 	.short	0x0100
        /*0186*/ 	.byte	0x08
	.zero		1


	//   ....[16]....
        /*0188*/ 	.word	0x00000350
        /*018c*/ 	.word	0x000000ff
        /*0190*/ 	.word	0x00000040
        /*0194*/ 	.short	0x0100
        /*0196*/ 	.byte	0x08
	.zero		1


	//   ....[17]....
        /*0198*/ 	.word	0x00000360
        /*019c*/ 	.word	0x000000ff
        /*01a0*/ 	.word	0x000000d0
        /*01a4*/ 	.short	0x0100
        /*01a6*/ 	.byte	0x08
	.zero		1


	//   ....[18]....
        /*01a8*/ 	.word	0x00000370
        /*01ac*/ 	.word	0x000000ff
        /*01b0*/ 	.word	0x00000048
        /*01b4*/ 	.short	0x0100
        /*01b6*/ 	.byte	0x08
	.zero		1


	//   ....[19]....
        /*01b8*/ 	.word	0x00000380
        /*01bc*/ 	.word	0x000000ff
        /*01c0*/ 	.word	0x000000d8
        /*01c4*/ 	.short	0x0100
        /*01c6*/ 	.byte	0x08
	.zero		1


	//   ....[20]....
        /*01c8*/ 	.word	0x00000390
        /*01cc*/ 	.word	0x000000ff
        /*01d0*/ 	.word	0x00000050
        /*01d4*/ 	.short	0x0100
        /*01d6*/ 	.byte	0x08
	.zero		1


	//   ....[21]....
        /*01d8*/ 	.word	0x000003a0
        /*01dc*/ 	.word	0x000000ff
        /*01e0*/ 	.word	0x000000e0
        /*01e4*/ 	.short	0x0100
        /*01e6*/ 	.byte	0x08
	.zero		1


	//   ....[22]....
        /*01e8*/ 	.word	0x000003b0
        /*01ec*/ 	.word	0x000000ff
        /*01f0*/ 	.word	0x00000058
        /*01f4*/ 	.short	0x0100
        /*01f6*/ 	.byte	0x08
	.zero		1


	//   ....[23]....
        /*01f8*/ 	.word	0x000003c0
        /*01fc*/ 	.word	0x000000ff
        /*0200*/ 	.word	0x000000e8
        /*0204*/ 	.short	0x0100
        /*0206*/ 	.byte	0x08
	.zero		1


	//   ....[24]....
        /*0208*/ 	.word	0x000003d0
        /*020c*/ 	.word	0x000000ff
        /*0210*/ 	.word	0x00000060
        /*0214*/ 	.short	0x0100
        /*0216*/ 	.byte	0x08
	.zero		1


	//   ....[25]....
        /*0218*/ 	.word	0x000003e0
        /*021c*/ 	.word	0x000000ff
        /*0220*/ 	.word	0x000000f0
        /*0224*/ 	.short	0x0100
        /*0226*/ 	.byte	0x08
	.zero		1


	//   ....[26]....
        /*0228*/ 	.word	0x000003f0
        /*022c*/ 	.word	0x000000ff
        /*0230*/ 	.word	0x00000068
        /*0234*/ 	.short	0x0100
        /*0236*/ 	.byte	0x08
	.zero		1


	//   ....[27]....
        /*0238*/ 	.word	0x00000400
        /*023c*/ 	.word	0x000000ff
        /*0240*/ 	.word	0x000000f8
        /*0244*/ 	.short	0x0100
        /*0246*/ 	.byte	0x08
	.zero		1


	//   ....[28]....
        /*0248*/ 	.word	0x00000410
        /*024c*/ 	.word	0x000000ff
        /*0250*/ 	.word	0x00000070
        /*0254*/ 	.short	0x0100
        /*0256*/ 	.byte	0x08
	.zero		1


	//   ....[29]....
        /*0258*/ 	.word	0x00000420
        /*025c*/ 	.word	0x000000ff
        /*0260*/ 	.word	0x00000100
        /*0264*/ 	.short	0x0100
        /*0266*/ 	.byte	0x08
	.zero		1


	//   ....[30]....
        /*0268*/ 	.word	0x00000430
        /*026c*/ 	.word	0x000000ff
        /*0270*/ 	.word	0x00000078
        /*0274*/ 	.short	0x0100
        /*0276*/ 	.byte	0x08
	.zero		1


	//   ....[31]....
        /*0278*/ 	.word	0x00000440
        /*027c*/ 	.word	0x000000ff
        /*0280*/ 	.word	0x00000108
        /*0284*/ 	.short	0x0100
        /*0286*/ 	.byte	0x08
	.zero		1


	//   ....[32]....
        /*0288*/ 	.word	0x00000450
        /*028c*/ 	.word	0x000000ff
        /*0290*/ 	.word	0x00000080
        /*0294*/ 	.short	0x0100
        /*0296*/ 	.byte	0x08
	.zero		1


	//   ....[33]....
        /*0298*/ 	.word	0x00000460
        /*029c*/ 	.word	0x000000ff
        /*02a0*/ 	.word	0x00000110
        /*02a4*/ 	.short	0x0100
        /*02a6*/ 	.byte	0x08
	.zero		1


	//   ....[34]....
        /*02a8*/ 	.word	0x00000470
        /*02ac*/ 	.word	0x000000ff
        /*02b0*/ 	.word	0x00000088
        /*02b4*/ 	.short	0x0100
        /*02b6*/ 	.byte	0x08
	.zero		1


	//   ....[35]....
        /*02b8*/ 	.word	0x00000480
        /*02bc*/ 	.word	0x000000ff
        /*02c0*/ 	.word	0x00000118
        /*02c4*/ 	.short	0x0100
        /*02c6*/ 	.byte	0x08
	.zero		1


	//   ....[36]....
        /*02c8*/ 	.word	0x000008e0
        /*02cc*/ 	.word	0x000000ff
        /*02d0*/ 	.word	0x00000130
        /*02d4*/ 	.short	0x0100
        /*02d6*/ 	.byte	0x06
	.zero		1


	//   ....[37]....
        /*02d8*/ 	.word	0x00000970
        /*02dc*/ 	.word	0x000000ff
        /*02e0*/ 	.word	0x00000138
        /*02e4*/ 	.short	0x0100
        /*02e6*/ 	.byte	0x06
	.zero		1


	//   ....[38]....
        /*02e8*/ 	.word	0x000016a0
        /*02ec*/ 	.word	0x00000003
        /*02f0*/ 	.word	0x00000000
        /*02f4*/ 	.short	0x010a
        /*02f6*/ 	.byte	0x3f
	.zero		1


	//   ....[39]....
        /*02f8*/ 	.word	0x000016e0
        /*02fc*/ 	.word	0x00000003
        /*0300*/ 	.word	0x00000000
        /*0304*/ 	.short	0x010a
        /*0306*/ 	.byte	0x3f
	.zero		1


	//   ....[40]....
        /*0308*/ 	.word	0x000019b0
        /*030c*/ 	.word	0x00000005
        /*0310*/ 	.word	0x00000000
        /*0314*/ 	.short	0x010a
        /*0316*/ 	.byte	0x3f
	.zero		1


	//   ....[41]....
        /*0318*/ 	.word	0x000019f0
        /*031c*/ 	.word	0x00000005
        /*0320*/ 	.word	0x00000000
        /*0324*/ 	.short	0x010a
        /*0326*/ 	.byte	0x3f
	.zero		1


	//   ....[42]....
        /*0328*/ 	.word	0x00001b50
        /*032c*/ 	.word	0x00000005
        /*0330*/ 	.word	0x00000000
        /*0334*/ 	.short	0x0101
        /*0336*/ 	.byte	0x3f
	.zero		1


	//   ....[43]....
        /*0338*/ 	.word	0x00001d70
        /*033c*/ 	.word	0x00000003
        /*0340*/ 	.word	0x00000000
        /*0344*/ 	.short	0x0101
        /*0346*/ 	.byte	0x3f
	.zero		1


	//   ....[44]....
        /*0348*/ 	.word	0x00004c30
        /*034c*/ 	.word	0x00000017
        /*0350*/ 	.word	0x00000090
        /*0354*/ 	.short	0x010a
        /*0356*/ 	.byte	0x3f
	.zero		1


	//   ....[45]....
        /*0358*/ 	.word	0x00004fa0
        /*035c*/ 	.word	0x00000003
        /*0360*/ 	.word	0x00000138
        /*0364*/ 	.short	0x0101
        /*0366*/ 	.byte	0x3f
	.zero		1


	//   ....[46]....
        /*0368*/ 	.word	0x00005700
        /*036c*/ 	.word	0x00000007
        /*0370*/ 	.word	0x00000000
        /*0374*/ 	.short	0x010a
        /*0376*/ 	.byte	0x3f
	.zero		1


	//   ....[47]....
        /*0378*/ 	.word	0x00005780
        /*037c*/ 	.word	0x00000008
        /*0380*/ 	.word	0x00000000
        /*0384*/ 	.short	0x010a
        /*0386*/ 	.byte	0x3f
	.zero		1


	//   ....[48]....
        /*0388*/ 	.word	0x00005810
        /*038c*/ 	.word	0x00000009
        /*0390*/ 	.word	0x00000000
        /*0394*/ 	.short	0x010a
        /*0396*/ 	.byte	0x3f
	.zero		1


	//   ....[49]....
        /*0398*/ 	.word	0x000058a0
        /*039c*/ 	.word	0x00000008
        /*03a0*/ 	.word	0x00000000
        /*03a4*/ 	.short	0x010a
        /*03a6*/ 	.byte	0x3f
	.zero		1


	//   ....[50]....
        /*03a8*/ 	.word	0x00005930
        /*03ac*/ 	.word	0x00000009
        /*03b0*/ 	.word	0x00000000
        /*03b4*/ 	.short	0x010a
        /*03b6*/ 	.byte	0x3f
	.zero		1


	//   ....[51]....
        /*03b8*/ 	.word	0x000059c0
        /*03bc*/ 	.word	0x00000008
        /*03c0*/ 	.word	0x00000000
        /*03c4*/ 	.short	0x010a
        /*03c6*/ 	.byte	0x3f
	.zero		1


	//   ....[52]....
        /*03c8*/ 	.word	0x00005a50
        /*03cc*/ 	.word	0x00000009
        /*03d0*/ 	.word	0x00000000
        /*03d4*/ 	.short	0x010a
        /*03d6*/ 	.byte	0x3f
	.zero		1


	//   ....[53]....
        /*03d8*/ 	.word	0x00005ae0
        /*03dc*/ 	.word	0x00000008
        /*03e0*/ 	.word	0x00000000
        /*03e4*/ 	.short	0x010a
        /*03e6*/ 	.byte	0x3f
	.zero		1


	//   ....[54]....
        /*03e8*/ 	.word	0x00005b70
        /*03ec*/ 	.word	0x00000009
        /*03f0*/ 	.word	0x00000000
        /*03f4*/ 	.short	0x010a
        /*03f6*/ 	.byte	0x3f
	.zero		1


	//   ....[55]....
        /*03f8*/ 	.word	0x00005c00
        /*03fc*/ 	.word	0x00000008
        /*0400*/ 	.word	0x00000000
        /*0404*/ 	.short	0x010a
        /*0406*/ 	.byte	0x3f
	.zero		1


	//   ....[56]....
        /*0408*/ 	.word	0x00005c90
        /*040c*/ 	.word	0x00000009
        /*0410*/ 	.word	0x00000000
        /*0414*/ 	.short	0x010a
        /*0416*/ 	.byte	0x3f
	.zero		1


	//   ....[57]....
        /*0418*/ 	.word	0x00005d20
        /*041c*/ 	.word	0x00000008
        /*0420*/ 	.word	0x00000000
        /*0424*/ 	.short	0x010a
        /*0426*/ 	.byte	0x3f
	.zero		1


	//   ....[58]....
        /*0428*/ 	.word	0x00005db0
        /*042c*/ 	.word	0x00000009
        /*0430*/ 	.word	0x00000000
        /*0434*/ 	.short	0x010a
        /*0436*/ 	.byte	0x3f
	.zero		1


	//   ....[59]....
        /*0438*/ 	.word	0x00005e40
        /*043c*/ 	.word	0x00000008
        /*0440*/ 	.word	0x00000000
        /*0444*/ 	.short	0x010a
        /*0446*/ 	.byte	0x3f
	.zero		1


	//   ....[60]....
        /*0448*/ 	.word	0x00005ed0
        /*044c*/ 	.word	0x00000009
        /*0450*/ 	.word	0x00000000
        /*0454*/ 	.short	0x010a
        /*0456*/ 	.byte	0x3f
	.zero		1


	//   ....[61]....
        /*0458*/ 	.word	0x00005f60
        /*045c*/ 	.word	0x00000008
        /*0460*/ 	.word	0x00000000
        /*0464*/ 	.short	0x010a
        /*0466*/ 	.byte	0x3f
	.zero		1


	//   ....[62]....
        /*0468*/ 	.word	0x00005ff0
        /*046c*/ 	.word	0x0000000b
        /*0470*/ 	.word	0x00000000
        /*0474*/ 	.short	0x010a
        /*0476*/ 	.byte	0x3f
	.zero		1


	//   ....[63]....
        /*0478*/ 	.word	0x00006080
        /*047c*/ 	.word	0x00000003
        /*0480*/ 	.word	0x00000000
        /*0484*/ 	.short	0x010a
        /*0486*/ 	.byte	0x3f
	.zero		1


	//   ....[64]....
        /*0488*/ 	.word	0x000060e0
        /*048c*/ 	.word	0x00000003
        /*0490*/ 	.word	0x00000000
        /*0494*/ 	.short	0x010a
        /*0496*/ 	.byte	0x3f
	.zero		1


	//   ....[65]....
        /*0498*/ 	.word	0x00006130
        /*049c*/ 	.word	0x00000005
        /*04a0*/ 	.word	0x00000000
        /*04a4*/ 	.short	0x010a
        /*04a6*/ 	.byte	0x3f
	.zero		1


	//   ....[66]....
        /*04a8*/ 	.word	0x00006200
        /*04ac*/ 	.word	0x00000017
        /*04b0*/ 	.word	0x00000090
        /*04b4*/ 	.short	0x010a
        /*04b6*/ 	.byte	0x3f
	.zero		1


	//   ....[67]....
        /*04b8*/ 	.word	0x000062d0
        /*04bc*/ 	.word	0x00000007
        /*04c0*/ 	.word	0x00000000
        /*04c4*/ 	.short	0x010a
        /*04c6*/ 	.byte	0x3f
	.zero		1


	//   ....[68]....
        /*04c8*/ 	.word	0x00006320
        /*04cc*/ 	.word	0x00000008
        /*04d0*/ 	.word	0x00000000
        /*04d4*/ 	.short	0x010a
        /*04d6*/ 	.byte	0x3f
	.zero		1


	//   ....[69]....
        /*04d8*/ 	.word	0x00006370
        /*04dc*/ 	.word	0x00000009
        /*04e0*/ 	.word	0x00000000
        /*04e4*/ 	.short	0x010a
        /*04e6*/ 	.byte	0x3f
	.zero		1


	//   ....[70]....
        /*04e8*/ 	.word	0x000063c0
        /*04ec*/ 	.word	0x00000008
        /*04f0*/ 	.word	0x00000000
        /*04f4*/ 	.short	0x010a
        /*04f6*/ 	.byte	0x3f
	.zero		1


	//   ....[71]....
        /*04f8*/ 	.word	0x00006410
        /*04fc*/ 	.word	0x00000009
        /*0500*/ 	.word	0x00000000
        /*0504*/ 	.short	0x010a
        /*0506*/ 	.byte	0x3f
	.zero		1


	//   ....[72]....
        /*0508*/ 	.word	0x00006460
        /*050c*/ 	.word	0x00000008
        /*0510*/ 	.word	0x00000000
        /*0514*/ 	.short	0x010a
        /*0516*/ 	.byte	0x3f
	.zero		1


	//   ....[73]....
        /*0518*/ 	.word	0x000064b0
        /*051c*/ 	.word	0x00000009
        /*0520*/ 	.word	0x00000000
        /*0524*/ 	.short	0x010a
        /*0526*/ 	.byte	0x3f
	.zero		1


	//   ....[74]....
        /*0528*/ 	.word	0x00006500
        /*052c*/ 	.word	0x00000008
        /*0530*/ 	.word	0x00000000
        /*0534*/ 	.short	0x010a
        /*0536*/ 	.byte	0x3f
	.zero		1


	//   ....[75]....
        /*0538*/ 	.word	0x00006550
        /*053c*/ 	.word	0x00000009
        /*0540*/ 	.word	0x00000000
        /*0544*/ 	.short	0x010a
        /*0546*/ 	.byte	0x3f
	.zero		1


	//   ....[76]....
        /*0548*/ 	.word	0x000065a0
        /*054c*/ 	.word	0x00000008
        /*0550*/ 	.word	0x00000000
        /*0554*/ 	.short	0x010a
        /*0556*/ 	.byte	0x3f
	.zero		1


	//   ....[77]....
        /*0558*/ 	.word	0x000065f0
        /*055c*/ 	.word	0x00000009
        /*0560*/ 	.word	0x00000000
        /*0564*/ 	.short	0x010a
        /*0566*/ 	.byte	0x3f
	.zero		1


	//   ....[78]....
        /*0568*/ 	.word	0x00006640
        /*056c*/ 	.word	0x00000008
        /*0570*/ 	.word	0x00000000
        /*0574*/ 	.short	0x010a
        /*0576*/ 	.byte	0x3f
	.zero		1


	//   ....[79]....
        /*0578*/ 	.word	0x00006690
        /*057c*/ 	.word	0x00000009
        /*0580*/ 	.word	0x00000000
        /*0584*/ 	.short	0x010a
        /*0586*/ 	.byte	0x3f
	.zero		1


	//   ....[80]....
        /*0588*/ 	.word	0x000066e0
        /*058c*/ 	.word	0x00000008
        /*0590*/ 	.word	0x00000000
        /*0594*/ 	.short	0x010a
        /*0596*/ 	.byte	0x3f
	.zero		1


	//   ....[81]....
        /*0598*/ 	.word	0x00006730
        /*059c*/ 	.word	0x00000009
        /*05a0*/ 	.word	0x00000000
        /*05a4*/ 	.short	0x010a
        /*05a6*/ 	.byte	0x3f
	.zero		1


	//   ....[82]....
        /*05a8*/ 	.word	0x00006780
        /*05ac*/ 	.word	0x00000008
        /*05b0*/ 	.word	0x00000000
        /*05b4*/ 	.short	0x010a
        /*05b6*/ 	.byte	0x3f
	.zero		1


	//   ....[83]....
        /*05b8*/ 	.word	0x000067d0
        /*05bc*/ 	.word	0x0000000b
        /*05c0*/ 	.word	0x00000000
        /*05c4*/ 	.short	0x010a
        /*05c6*/ 	.byte	0x3f
	.zero		1


	//----- nvinfo : EIATTR_NUM_MBARRIERS
	.align		4
.L_35:
        /*05c8*/ 	.byte	0x03, 0x38
        /*05ca*/ 	.short	0x0026


	//----- nvinfo : EIATTR_EXIT_INSTR_OFFSETS
	.align		4
        /*05cc*/ 	.byte	0x04, 0x1c
        /*05ce*/ 	.short	(.L_37 - .L_36)


	//   ....[0]....
.L_36:
        /*05d0*/ 	.word	0x00000b40


	//   ....[1]....
        /*05d4*/ 	.word	0x00001350


	//   ....[2]....
        /*05d8*/ 	.word	0x00004330


	//   ....[3]....
        /*05dc*/ 	.word	0x00004890


	//   ....[4]....
        /*05e0*/ 	.word	0x000060d0


	//----- nvinfo : EIATTR_MAX_THREADS
	.align		4
.L_37:
        /*05e4*/ 	.byte	0x04, 0x05
        /*05e6*/ 	.short	(.L_39 - .L_38)
.L_38:
        /*05e8*/ 	.word	0x00000180
        /*05ec*/ 	.word	0x00000001
        /*05f0*/ 	.word	0x00000001


	//----- nvinfo : EIATTR_CRS_STACK_SIZE
	.align		4
.L_39:
        /*05f4*/ 	.byte	0x04, 0x1e
        /*05f6*/ 	.short	(.L_41 - .L_40)
.L_40:
        /*05f8*/ 	.word	0x00000000


	//----- nvinfo : EIATTR_CBANK_PARAM_SIZE
	.align		4
.L_41:
        /*05fc*/ 	.byte	0x03, 0x19
        /*05fe*/ 	.short	0x0470


	//----- nvinfo : EIATTR_PARAM_CBANK
	.align		4
        /*0600*/ 	.byte	0x04, 0x0a
        /*0602*/ 	.short	(.L_43 - .L_42)
	.align		4
.L_42:
        /*0604*/ 	.word	index@(.nv.constant0._ZN7cutlass13device_kernelINS_4gemm6kernel13GemmUniversalIN4cute5tupleIJiiiiEEENS1_10collective13CollectiveMmaINS1_34MainloopSm90TmaGmmaWarpSpecializedILi18ENS5_IJNS4_1CILi2EEENSA_ILi1EEESC_EEENS1_35KernelTmaWarpSpecializedCooperativeEEENS5_IJNSA_ILi128EEENSA_ILi64EEESH_EEEaNS5_IJlSC_lEEEaSJ_NS4_8TiledMMAINS4_8MMA_AtomIJNS4_4SM904GMMA26MMA_64x64x32_S32S8S8_SS_TNEEEENS4_6LayoutISD_NS5_IJSC_NSA_ILi0EEESR_EEEEENS5_IJNS4_10UnderscoreESU_SU_EEEEENS4_13SM90_TMA_LOADENS4_14ComposedLayoutINS4_7SwizzleILi2ELi4ELi3EEENS4_18smem_ptr_flag_bitsILi8EEENSQ_INS5_IJNSA_ILi8EEESH_EEENS5_IJSH_SC_EEEEEEEvNS4_8identityENS4_23SM90_TMA_LOAD_MULTICASTES17_vS18_EENS_8epilogue10collective6detail29Sm90TmaWarpSpecializedAdapterINS1C_15DefaultEpilogueIaSJ_SJ_NS1B_6thread17LinearCombinationIaLi1EiiLNS1G_9ScaleType4KindE0ELNS_15FloatRoundStyleE2EaEENS1_15EpilogueDefaultEEEEEvvEEEEvNT_6ParamsE)
        /*0608*/ 	.short	0x0210
        /*060a*/ 	.short	0x0470


	//----- nvinfo : EIATTR_SW_WAR
	.align		4
.L_43:
        /*060c*/ 	.byte	0x04, 0x36
        /*060e*/ 	.short	(.L_45 - .L_44)
.L_44:
        /*0610*/ 	.word	0x00000008
.L_45:


//--------------------- .nv.callgraph             --------------------------
	.section	.nv.callgraph,"",@"SHT_CUDA_CALLGRAPH"
	.align	4
	.sectionentsize	8
	.align		4
        /*0000*/ 	.word	0x00000000
	.align		4
        /*0004*/ 	.word	0xffffffff
	.align		4
        /*0008*/ 	.word	index@(_ZN7cutlass13device_kernelINS_4gemm6kernel13GemmUniversalIN4cute5tupleIJiiiiEEENS1_10collective13CollectiveMmaINS1_34MainloopSm90TmaGmmaWarpSpecializedILi18ENS5_IJNS4_1CILi2EEENSA_ILi1EEESC_EEENS1_35KernelTmaWarpSpecializedCooperativeEEENS5_IJNSA_ILi128EEENSA_ILi64EEESH_EEEaNS5_IJlSC_lEEEaSJ_NS4_8TiledMMAINS4_8MMA_AtomIJNS4_4SM904GMMA26MMA_64x64x32_S32S8S8_SS_TNEEEENS4_6LayoutISD_NS5_IJSC_NSA_ILi0EEESR_EEEEENS5_IJNS4_10UnderscoreESU_SU_EEEEENS4_13SM90_TMA_LOADENS4_14ComposedLayoutINS4_7SwizzleILi2ELi4ELi3EEENS4_18smem_ptr_flag_bitsILi8EEENSQ_INS5_IJNSA_ILi8EEESH_EEENS5_IJSH_SC_EEEEEEEvNS4_8identityENS4_23SM90_TMA_LOAD_MULTICASTES17_vS18_EENS_8epilogue10collective6detail29Sm90TmaWarpSpecializedAdapterINS1C_15DefaultEpilogueIaSJ_SJ_NS1B_6thread17LinearCombinationIaLi1EiiLNS1G_9ScaleType4KindE0ELNS_15FloatRoundStyleE2EaEENS1_15EpilogueDefaultEEEEEvvEEEEvNT_6ParamsE)
	.align		4
        /*000c*/ 	.word	index@(__assertfail)
	.align		4
        /*0010*/ 	.word	0x00000000
	.align		4
        /*0014*/ 	.word	0xfffffffe
	.align		4
        /*0018*/ 	.word	0x00000000
	.align		4
        /*001c*/ 	.word	0xfffffffd
	.align		4
        /*0020*/ 	.word	0x00000000
	.align		4
        /*0024*/ 	.word	0xfffffffc


//--------------------- .nv.constant4             --------------------------
	.section	.nv.constant4,"a",@progbits
	.align	8
	.align		8
.nv.constant4:
        /*0000*/ 	.dword	__assertfail
	.align		8
        /*0008*/ 	.dword	__unnamed_1
	.align		8
        /*0010*/ 	.dword	_ZN40_INTERNAL_ce806b14_4_k_cu_40495053_188514cuda3std3__45__cpo5beginE
	.align		8
        /*0018*/ 	.dword	_ZN40_INTERNAL_ce806b14_4_k_cu_40495053_188514cuda3std3__45__cpo3endE
	.align		8
        /*0020*/ 	.dword	_ZN40_INTERNAL_ce806b14_4_k_cu_40495053_188514cuda3std3__45__cpo6cbeginE
	.align		8
        /*0028*/ 	.dword	_ZN40_INTERNAL_ce806b14_4_k_cu_40495053_188514cuda3std3__45__cpo4cendE
	.align		8
        /*0030*/ 	.dword	_ZN40_INTERNAL_ce806b14_4_k_cu_40495053_188514cuda3std3__442_GLOBAL__N__ce806b14_4_k_cu_40495053_188516ignoreE
	.align		8
        /*0038*/ 	.dword	_ZN40_INTERNAL_ce806b14_4_k_cu_40495053_188514cuda3std3__419piecewise_constructE
	.align		8
        /*0040*/ 	.dword	_ZN40_INTERNAL_ce806b14_4_k_cu_40495053_188514cuda3std3__48in_placeE
	.align		8
        /*0048*/ 	.dword	_ZN40_INTERNAL_ce806b14_4_k_cu_40495053_188514cuda3std6ranges3__45__cpo4swapE
	.align		8
        /*0050*/ 	.dword	_ZN40_INTERNAL_ce806b14_4_k_cu_40495053_188514cuda3std6ranges3__45__cpo9iter_moveE
	.align		8
        /*0058*/ 	.dword	_ZN40_INTERNAL_ce806b14_4_k_cu_40495053_188514cute7productE
	.align		8
        /*0060*/ 	.dword	_ZN40_INTERNAL_ce806b14_4_k_cu_40495053_188514cute1_E
	.align		8
        /*0068*/ 	.dword	$str$22
	.align		8
        /*0070*/ 	.dword	$str$23


//--------------------- .text._ZN7cutlass13device_kernelINS_4gemm6kernel13GemmUniversalIN4cute5tupleIJiiiiEEENS1_10collective13CollectiveMmaINS1_34MainloopSm90TmaGmmaWarpSpecializedILi18ENS5_IJNS4_1CILi2EEENSA_ILi1EEESC_EEENS1_35KernelTmaWarpSpecializedCooperativeEEENS5_IJNSA_ILi128EEENSA_ILi64EEESH_EEEaNS5_IJlSC_lEEEaSJ_NS4_8TiledMMAINS4_8MMA_AtomIJNS4_4SM904GMMA26MMA_64x64x32_S32S8S8_SS_TNEEEENS4_6LayoutISD_NS5_IJSC_NSA_ILi0EEESR_EEEEENS5_IJNS4_10UnderscoreESU_SU_EEEEENS4_13SM90_TMA_LOADENS4_14ComposedLayoutINS4_7SwizzleILi2ELi4ELi3EEENS4_18smem_ptr_flag_bitsILi8EEENSQ_INS5_IJNSA_ILi8EEESH_EEENS5_IJSH_SC_EEEEEEEvNS4_8identityENS4_23SM90_TMA_LOAD_MULTICASTES17_vS18_EENS_8epilogue10collective6detail29Sm90TmaWarpSpecializedAdapterINS1C_15DefaultEpilogueIaSJ_SJ_NS1B_6thread17LinearCombinationIaLi1EiiLNS1G_9ScaleType4KindE0ELNS_15FloatRoundStyleE2EaEENS1_15EpilogueDefaultEEEEEvvEEEEvNT_6ParamsE --------------------------
	.section	.text._ZN7cutlass13device_kernelINS_4gemm6kernel13GemmUniversalIN4cute5tupleIJiiiiEEENS1_10collective13CollectiveMmaINS1_34MainloopSm90TmaGmmaWarpSpecializedILi18ENS5_IJNS4_1CILi2EEENSA_ILi1EEESC_EEENS1_35KernelTmaWarpSpecializedCooperativeEEENS5_IJNSA_ILi128EEENSA_ILi64EEESH_EEEaNS5_IJlSC_lEEEaSJ_NS4_8TiledMMAINS4_8MMA_AtomIJNS4_4SM904GMMA26MMA_64x64x32_S32S8S8_SS_TNEEEENS4_6LayoutISD_NS5_IJSC_NSA_ILi0EEESR_EEEEENS5_IJNS4_10UnderscoreESU_SU_EEEEENS4_13SM90_TMA_LOADENS4_14ComposedLayoutINS4_7SwizzleILi2ELi4ELi3EEENS4_18smem_ptr_flag_bitsILi8EEENSQ_INS5_IJNSA_ILi8EEESH_EEENS5_IJSH_SC_EEEEEEEvNS4_8identityENS4_23SM90_TMA_LOAD_MULTICASTES17_vS18_EENS_8epilogue10collective6detail29Sm90TmaWarpSpecializedAdapterINS1C_15DefaultEpilogueIaSJ_SJ_NS1B_6thread17LinearCombinationIaLi1EiiLNS1G_9ScaleType4KindE0ELNS_15FloatRoundStyleE2EaEENS1_15EpilogueDefaultEEEEEvvEEEEvNT_6ParamsE,"ax",@progbits
	.align	128
.text._ZN7cutlass13device_kernelINS_4gemm6kernel13GemmUniversalIN4cute5tupleIJiiiiEEENS1_10collective13CollectiveMmaINS1_34MainloopSm90TmaGmmaWarpSpecializedILi18ENS5_IJNS4_1CILi2EEENSA_ILi1EEESC_EEENS1_35KernelTmaWarpSpecializedCooperativeEEENS5_IJNSA_ILi128EEENSA_ILi64EEESH_EEEaNS5_IJlSC_lEEEaSJ_NS4_8TiledMMAINS4_8MMA_AtomIJNS4_4SM904GMMA26MMA_64x64x32_S32S8S8_SS_TNEEEENS4_6LayoutISD_NS5_IJSC_NSA_ILi0EEESR_EEEEENS5_IJNS4_10UnderscoreESU_SU_EEEEENS4_13SM90_TMA_LOADENS4_14ComposedLayoutINS4_7SwizzleILi2ELi4ELi3EEENS4_18smem_ptr_flag_bitsILi8EEENSQ_INS5_IJNSA_ILi8EEESH_EEENS5_IJSH_SC_EEEEEEEvNS4_8identityENS4_23SM90_TMA_LOAD_MULTICASTES17_vS18_EENS_8epilogue10collective6detail29Sm90TmaWarpSpecializedAdapterINS1C_15DefaultEpilogueIaSJ_SJ_NS1B_6thread17LinearCombinationIaLi1EiiLNS1G_9ScaleType4KindE0ELNS_15FloatRoundStyleE2EaEENS1_15EpilogueDefaultEEEEEvvEEEEvNT_6ParamsE:
        .type           _ZN7cutlass13device_kernelINS_4gemm6kernel13GemmUniversalIN4cute5tupleIJiiiiEEENS1_10collective13CollectiveMmaINS1_34MainloopSm90TmaGmmaWarpSpecializedILi18ENS5_IJNS4_1CILi2EEENSA_ILi1EEESC_EEENS1_35KernelTmaWarpSpecializedCooperativeEEENS5_IJNSA_ILi128EEENSA_ILi64EEESH_EEEaNS5_IJlSC_lEEEaSJ_NS4_8TiledMMAINS4_8MMA_AtomIJNS4_4SM904GMMA26MMA_64x64x32_S32S8S8_SS_TNEEEENS4_6LayoutISD_NS5_IJSC_NSA_ILi0EEESR_EEEEENS5_IJNS4_10UnderscoreESU_SU_EEEEENS4_13SM90_TMA_LOADENS4_14ComposedLayoutINS4_7SwizzleILi2ELi4ELi3EEENS4_18smem_ptr_flag_bitsILi8EEENSQ_INS5_IJNSA_ILi8EEESH_EEENS5_IJSH_SC_EEEEEEEvNS4_8identityENS4_23SM90_TMA_LOAD_MULTICASTES17_vS18_EENS_8epilogue10collective6detail29Sm90TmaWarpSpecializedAdapterINS1C_15DefaultEpilogueIaSJ_SJ_NS1B_6thread17LinearCombinationIaLi1EiiLNS1G_9ScaleType4KindE0ELNS_15FloatRoundStyleE2EaEENS1_15EpilogueDefaultEEEEEvvEEEEvNT_6ParamsE,@function
        .size           _ZN7cutlass13device_kernelINS_4gemm6kernel13GemmUniversalIN4cute5tupleIJiiiiEEENS1_10collective13CollectiveMmaINS1_34MainloopSm90TmaGmmaWarpSpecializedILi18ENS5_IJNS4_1CILi2EEENSA_ILi1EEESC_EEENS1_35KernelTmaWarpSpecializedCooperativeEEENS5_IJNSA_ILi128EEENSA_ILi64EEESH_EEEaNS5_IJlSC_lEEEaSJ_NS4_8TiledMMAINS4_8MMA_AtomIJNS4_4SM904GMMA26MMA_64x64x32_S32S8S8_SS_TNEEEENS4_6LayoutISD_NS5_IJSC_NSA_ILi0EEESR_EEEEENS5_IJNS4_10UnderscoreESU_SU_EEEEENS4_13SM90_TMA_LOADENS4_14ComposedLayoutINS4_7SwizzleILi2ELi4ELi3EEENS4_18smem_ptr_flag_bitsILi8EEENSQ_INS5_IJNSA_ILi8EEESH_EEENS5_IJSH_SC_EEEEEEEvNS4_8identityENS4_23SM90_TMA_LOAD_MULTICASTES17_vS18_EENS_8epilogue10collective6detail29Sm90TmaWarpSpecializedAdapterINS1C_15DefaultEpilogueIaSJ_SJ_NS1B_6thread17LinearCombinationIaLi1EiiLNS1G_9ScaleType4KindE0ELNS_15FloatRoundStyleE2EaEENS1_15EpilogueDefaultEEEEEvvEEEEvNT_6ParamsE,(.L_x_168 - _ZN7cutlass13device_kernelINS_4gemm6kernel13GemmUniversalIN4cute5tupleIJiiiiEEENS1_10collective13CollectiveMmaINS1_34MainloopSm90TmaGmmaWarpSpecializedILi18ENS5_IJNS4_1CILi2EEENSA_ILi1EEESC_EEENS1_35KernelTmaWarpSpecializedCooperativeEEENS5_IJNSA_ILi128EEENSA_ILi64EEESH_EEEaNS5_IJlSC_lEEEaSJ_NS4_8TiledMMAINS4_8MMA_AtomIJNS4_4SM904GMMA26MMA_64x64x32_S32S8S8_SS_TNEEEENS4_6LayoutISD_NS5_IJSC_NSA_ILi0EEESR_EEEEENS5_IJNS4_10UnderscoreESU_SU_EEEEENS4_13SM90_TMA_LOADENS4_14ComposedLayoutINS4_7SwizzleILi2ELi4ELi3EEENS4_18smem_ptr_flag_bitsILi8EEENSQ_INS5_IJNSA_ILi8EEESH_EEENS5_IJSH_SC_EEEEEEEvNS4_8identityENS4_23SM90_TMA_LOAD_MULTICASTES17_vS18_EENS_8epilogue10collective6detail29Sm90TmaWarpSpecializedAdapterINS1C_15DefaultEpilogueIaSJ_SJ_NS1B_6thread17LinearCombinationIaLi1EiiLNS1G_9ScaleType4KindE0ELNS_15FloatRoundStyleE2EaEENS1_15EpilogueDefaultEEEEEvvEEEEvNT_6ParamsE)
        .other          _ZN7cutlass13device_kernelINS_4gemm6kernel13GemmUniversalIN4cute5tupleIJiiiiEEENS1_10collective13CollectiveMmaINS1_34MainloopSm90TmaGmmaWarpSpecializedILi18ENS5_IJNS4_1CILi2EEENSA_ILi1EEESC_EEENS1_35KernelTmaWarpSpecializedCooperativeEEENS5_IJNSA_ILi128EEENSA_ILi64EEESH_EEEaNS5_IJlSC_lEEEaSJ_NS4_8TiledMMAINS4_8MMA_AtomIJNS4_4SM904GMMA26MMA_64x64x32_S32S8S8_SS_TNEEEENS4_6LayoutISD_NS5_IJSC_NSA_ILi0EEESR_EEEEENS5_IJNS4_10UnderscoreESU_SU_EEEEENS4_13SM90_TMA_LOADENS4_14ComposedLayoutINS4_7SwizzleILi2ELi4ELi3EEENS4_18smem_ptr_flag_bitsILi8EEENSQ_INS5_IJNSA_ILi8EEESH_EEENS5_IJSH_SC_EEEEEEEvNS4_8identityENS4_23SM90_TMA_LOAD_MULTICASTES17_vS18_EENS_8epilogue10collective6detail29Sm90TmaWarpSpecializedAdapterINS1C_15DefaultEpilogueIaSJ_SJ_NS1B_6thread17LinearCombinationIaLi1EiiLNS1G_9ScaleType4KindE0ELNS_15FloatRoundStyleE2EaEENS1_15EpilogueDefaultEEEEEvvEEEEvNT_6ParamsE,@"STO_CUDA_ENTRY STV_DEFAULT"
_ZN7cutlass13device_kernelINS_4gemm6kernel13GemmUniversalIN4cute5tupleIJiiiiEEENS1_10collective13CollectiveMmaINS1_34MainloopSm90TmaGmmaWarpSpecializedILi18ENS5_IJNS4_1CILi2EEENSA_ILi1EEESC_EEENS1_35KernelTmaWarpSpecializedCooperativeEEENS5_IJNSA_ILi128EEENSA_ILi64EEESH_EEEaNS5_IJlSC_lEEEaSJ_NS4_8TiledMMAINS4_8MMA_AtomIJNS4_4SM904GMMA26MMA_64x64x32_S32S8S8_SS_TNEEEENS4_6LayoutISD_NS5_IJSC_NSA_ILi0EEESR_EEEEENS5_IJNS4_10UnderscoreESU_SU_EEEEENS4_13SM90_TMA_LOADENS4_14ComposedLayoutINS4_7SwizzleILi2ELi4ELi3EEENS4_18smem_ptr_flag_bitsILi8EEENSQ_INS5_IJNSA_ILi8EEESH_EEENS5_IJSH_SC_EEEEEEEvNS4_8identityENS4_23SM90_TMA_LOAD_MULTICASTES17_vS18_EENS_8epilogue10collective6detail29Sm90TmaWarpSpecializedAdapterINS1C_15DefaultEpilogueIaSJ_SJ_NS1B_6thread17LinearCombinationIaLi1EiiLNS1G_9ScaleType4KindE0ELNS_15FloatRoundStyleE2EaEENS1_15EpilogueDefaultEEEEEvvEEEEvNT_6ParamsE:
[----:B------:R-:W0:Y:S01]  /*0000*/  LDC R1, c[0x0][0x28] ;  /* 0x00000a00ff017b82 */ /* 0x000e220000000800 */
[----:B------:R-:W1:Y:S01]  /*0010*/  S2R R18, SR_TID.X ;  /* 0x0000000000127919 */ /* 0x000e620000002100 */
[----:B------:R-:W-:Y:S01]  /*0020*/  ELECT P0, URZ, PT ;  /* 0x00000000003f782f */ /* 0x000fe20003800000 */
[----:B------:R-:W-:Y:S01]  /*0030*/  BSSY B0, `(.L_x_0) ;  /* 0x000000f000007945 */ /* 0x000fe20003800000 */
[--C-:B-1----:R-:W-:Y:S02]  /*0040*/  SHF.R.U32.HI R0, RZ, 0x5, R18.reuse ;  /* 0x00000005ff007819 */ /* 0x102fe40000011612 */
[----:B------:R-:W-:-:S03]  /*0050*/  SHF.R.U32.HI R3, RZ, 0x7, R18 ;  /* 0x00000007ff037819 */ /* 0x000fc60000011612 */
[----:B------:R-:W1:Y:S04]  /*0060*/  SHFL.IDX PT, R2, R0, RZ, 0x1f ;  /* 0x00001fff00027589 */ /* 0x000e6800000e0000 */
[----:B------:R2:W3:Y:S01]  /*0070*/  SHFL.IDX PT, R5, R3, RZ, 0x1f ;  /* 0x00001fff03057589 */ /* 0x0004e200000e0000 */
[----:B-1----:R-:W-:-:S13]  /*0080*/  ISETP.NE.OR P0, PT, R2, RZ, !P0 ;  /* 0x000000ff0200720c */ /* 0x002fda0004705670 */
[----:B0-23--:R-:W-:Y:S05]  /*0090*/  @P0 BRA `(.L_x_1) ;  /* 0x0000000000200947 */ /* 0x00dfea0003800000 */
[----:B------:R-:W-:Y:S02]  /*00a0*/  ULDC.64 UR4, c[0x0][0x198] ;  /* 0x0000660000047ab9 */ /* 0x000fe40000000a00 */
[----:B------:R-:W-:Y:S02]  /*00b0*/  UIADD3 UR6, UP0, UR4, 0xf0, URZ ;  /* 0x000000f004067890 */ /* 0x000fe4000ff1e03f */
[----:B------:R-:W-:Y:S02]  /*00c0*/  UIADD3 UR4, UP1, UR4, 0x1f0, URZ ;  /* 0x000001f004047890 */ /* 0x000fe4000ff3e03f */
[----:B------:R-:W-:Y:S02]  /*00d0*/  UIADD3.X UR7, URZ, UR5, URZ, UP0, !UPT ;  /* 0x000000053f077290 */ /* 0x000fe400087fe43f */
[----:B------:R-:W-:-:S07]  /*00e0*/  UIADD3.X UR5, URZ, UR5, URZ, UP1, !UPT ;  /* 0x000000053f057290 */ /* 0x000fce0008ffe43f */
[----:B------:R0:W-:Y:S02]  /*00f0*/  UTMACCTL.PF [UR6] ;  /* 0x00000000060079b9 */ /* 0x0001e40008040000 */
[----:B------:R0:W-:Y:S02]  /*0100*/  UTMACCTL.PF [UR4] ;  /* 0x00000000040079b9 */ /* 0x0001e40008040000 */
[----:B0-----:R-:W-:Y:S01]  /*0110*/  NOP ;  /* 0x0000000000007918 */ /* 0x001fe20000000000 */
.L_x_1:
[----:B------:R-:W-:Y:S05]  /*0120*/  BSYNC B0 ;  /* 0x0000000000007941 */ /* 0x000fea0003800000 */
.L_x_0:
[----:B------:R-:W0:Y:S02]  /*0130*/  SHFL.IDX PT, R3, R0, RZ, 0x1f ;  /* 0x00001fff00037589 */ /* 0x000e2400000e0000 */
[----:B0-----:R-:W-:-:S13]  /*0140*/  ISETP.NE.AND P0, PT, R3, RZ, PT ;  /* 0x000000ff0300720c */ /* 0x001fda0003f05270 */
[----:B------:R-:W-:Y:S05]  /*0150*/  @P0 BRA `(.L_x_2) ;  /* 0x0000000000d40947 */ /* 0x000fea0003800000 */
[----:B------:R-:W-:Y:S01]  /*0160*/  ELECT P0, URZ, PT ;  /* 0x00000000003f782f */ /* 0x000fe20003800000 */
[----:B------:R-:W-:-:S12]  /*0170*/  BSSY B0, `(.L_x_2) ;  /* 0x0000033000007945 */ /* 0x000fd80003800000 */
[----:B------:R-:W-:Y:S05]  /*0180*/  @!P0 BRA `(.L_x_3) ;  /* 0x0000000000c48947 */ /* 0x000fea0003800000 */
[----:B------:R-:W0:Y:S01]  /*0190*/  S2UR UR8, SR_CgaCtaId ;  /* 0x00000000000879c3 */ /* 0x000e220000008800 */
[----:B------:R-:W-:Y:S01]  /*01a0*/  UMOV UR4, 0x400 ;  /* 0x0000040000047882 */ /* 0x000fe20000000000 */
[----:B------:R-:W-:Y:S01]  /*01b0*/  UMOV UR5, 0x1 ;  /* 0x0000000100057882 */ /* 0x000fe20000000000 */
[----:B------:R-:W-:Y:S02]  /*01c0*/  UMOV UR6, 0x4 ;  /* 0x0000000400067882 */ /* 0x000fe40000000000 */
[----:B------:R-:W-:-:S04]  /*01d0*/  UIADD3 UR6, -UR6, 0x100000, URZ ;  /* 0x0010000006067890 */ /* 0x000fc8000fffe13f */
[----:B------:R-:W-:Y:S02]  /*01e0*/  USHF.L.U32 UR7, UR6, 0xb, URZ ;  /* 0x0000000b06077899 */ /* 0x000fe4000800063f */
[----:B------:R-:W-:Y:S02]  /*01f0*/  USHF.L.U32 UR6, UR6, 0x1, URZ ;  /* 0x0000000106067899 */ /* 0x000fe4000800063f */
[----:B0-----:R-:W-:Y:S02]  /*0200*/  ULEA UR8, UR8, UR4, 0x18 ;  /* 0x0000000408087291 */ /* 0x001fe4000f8ec03f */
[----:B------:R-:W-:-:S04]  /*0210*/  UIADD3 UR4, -UR5, 0x100000, URZ ;  /* 0x0010000005047890 */ /* 0x000fc8000fffe13f */
[----:B------:R-:W-:Y:S02]  /*0220*/  USHF.L.U32 UR5, UR4, 0xb, URZ ;  /* 0x0000000b04057899 */ /* 0x000fe4000800063f */
[----:B------:R-:W-:Y:S01]  /*0230*/  USHF.L.U32 UR4, UR4, 0x1, URZ ;  /* 0x0000000104047899 */ /* 0x000fe2000800063f */
[----:B------:R-:W0:Y:S11]  /*0240*/  FENCE.VIEW.ASYNC.S ;  /* 0x00000000000073c6 */ /* 0x000e360000000000 */
[----:B0-----:R0:W1:Y:S01]  /*0250*/  SYNCS.EXCH.64 URZ, [UR8], UR4 ;  /* 0x00000004083f75b2 */ /* 0x0010620008000100 */
[----:B------:R0:W2:Y:S01]  /*0260*/  SYNCS.EXCH.64 URZ, [UR8+0x90], UR6 ;  /* 0x00009006083f75b2 */ /* 0x0000a20008000100 */
[----:B------:R0:W3:Y:S01]  /*0270*/  SYNCS.EXCH.64 URZ, [UR8+0x8], UR4 ;  /* 0x00000804083f75b2 */ /* 0x0000e20008000100 */
[----:B------:R0:W4:Y:S01]  /*0280*/  SYNCS.EXCH.64 URZ, [UR8+0x98], UR6 ;  /* 0x00009806083f75b2 */ /* 0x0001220008000100 */
[----:B------:R0:W0:Y:S01]  /*0290*/  SYNCS.EXCH.64 URZ, [UR8+0x10], UR4 ;  /* 0x00001004083f75b2 */ /* 0x0000220008000100 */
        /* <DEDUP_REMOVED lines=31> */
[----:B-1234-:R-:W-:Y:S01]  /*0490*/  NOP ;  /* 0x0000000000007918 */ /* 0x01efe20000000000 */
.L_x_3:
[----:B0-----:R-:W-:Y:S05]  /*04a0*/  BSYNC B0 ;  /* 0x0000000000007941 */ /* 0x001fea0003800000 */
.L_x_2:
[----:B------:R-:W-:Y:S01]  /*04b0*/  SHF.R.S32.HI R7, RZ, 0x1f, R18 ;  /* 0x0000001fff077819 */ /* 0x000fe20000011412 */
[----:B------:R-:W0:Y:S01]  /*04c0*/  SHFL.IDX PT, R0, R0, RZ, 0x1f ;  /* 0x00001fff00007589 */ /* 0x000e2200000e0000 */
[----:B------:R-:W1:Y:S01]  /*04d0*/  S2UR UR8, SR_CTAID.X ;  /* 0x00000000000879c3 */ /* 0x000e620000002500 */
[----:B------:R-:W-:Y:S02]  /*04e0*/  ELECT P0, URZ, PT ;  /* 0x00000000003f782f */ /* 0x000fe40003800000 */
[----:B------:R-:W-:Y:S01]  /*04f0*/  LEA.HI R7, R7, R18, RZ, 0x7 ;  /* 0x0000001207077211 */ /* 0x000fe200078f38ff */
[----:B------:R-:W2:Y:S01]  /*0500*/  S2R R4, SR_CTAID.Y ;  /* 0x0000000000047919 */ /* 0x000ea20000002600 */
[----:B------:R-:W-:Y:S01]  /*0510*/  SHF.R.S32.HI R8, RZ, 0x1f, R3 ;  /* 0x0000001fff087819 */ /* 0x000fe20000011403 */
[----:B------:R-:W-:Y:S01]  /*0520*/  ULDC UR4, c[0x0][0x150] ;  /* 0x0000540000047ab9 */ /* 0x000fe20000000800 */
[----:B------:R-:W-:Y:S01]  /*0530*/  LOP3.LUT R7, R7, 0xffffff80, RZ, 0xc0, !PT ;  /* 0xffffff8007077812 */ /* 0x000fe200078ec0ff */
[----:B------:R-:W-:Y:S01]  /*0540*/  NOP ;  /* 0x0000000000007918 */ /* 0x000fe20000000000 */
[----:B------:R-:W-:Y:S01]  /*0550*/  LEA.HI R8, R8, R3, RZ, 0x2 ;  /* 0x0000000308087211 */ /* 0x000fe200078f10ff */
[----:B------:R-:W3:Y:S01]  /*0560*/  LDC R10, c[0x0][0x144] ;  /* 0x00005100ff0a7b82 */ /* 0x000ee20000000800 */
[----:B------:R-:W-:Y:S01]  /*0570*/  NOP ;  /* 0x0000000000007918 */ /* 0x000fe20000000000 */
[----:B------:R-:W-:Y:S01]  /*0580*/  IMAD.IADD R6, R18, 0x1, -R7 ;  /* 0x0000000112067824 */ /* 0x000fe200078e0a07 */
[----:B------:R-:W-:Y:S01]  /*0590*/  LOP3.LUT R8, R8, 0x3ffffffc, RZ, 0xc0, !PT ;  /* 0x3ffffffc08087812 */ /* 0x000fe200078ec0ff */
[----:B------:R-:W-:Y:S01]  /*05a0*/  IMAD.MOV.U32 R23, RZ, RZ, 0x1 ;  /* 0x00000001ff177424 */ /* 0x000fe200078e00ff */
[----:B------:R-:W-:-:S02]  /*05b0*/  ISETP.NE.AND P3, PT, R5, RZ, PT ;  /* 0x000000ff0500720c */ /* 0x000fc40003f65270 */
[----:B------:R-:W-:Y:S01]  /*05c0*/  SHF.R.S32.HI R7, RZ, 0x1f, R6 ;  /* 0x0000001fff077819 */ /* 0x000fe20000011406 */
[----:B------:R-:W-:Y:S01]  /*05d0*/  IMAD.IADD R8, R3, 0x1, -R8 ;  /* 0x0000000103087824 */ /* 0x000fe200078e0a08 */
[----:B------:R-:W4:Y:S02]  /*05e0*/  LDC R13, c[0x0][0x140] ;  /* 0x00005000ff0d7b82 */ /* 0x000f240000000800 */
[----:B------:R-:W-:Y:S02]  /*05f0*/  LEA.HI R7, R7, R6, RZ, 0x3 ;  /* 0x0000000607077211 */ /* 0x000fe400078f18ff */
[----:B0-----:R-:W-:Y:S02]  /*0600*/  ISETP.NE.OR P0, PT, R0, RZ, !P0 ;  /* 0x000000ff0000720c */ /* 0x001fe40004705670 */
[--C-:B------:R-:W-:Y:S02]  /*0610*/  SHF.R.S32.HI R0, RZ, 0x3, R7.reuse ;  /* 0x00000003ff007819 */ /* 0x100fe40000011407 */
[----:B------:R-:W-:-:S02]  /*0620*/  SHF.R.S32.HI R7, RZ, 0x1f, R7 ;  /* 0x0000001fff077819 */ /* 0x000fc40000011407 */
[----:B-1----:R-:W-:Y:S02]  /*0630*/  I2FP.F32.U32 R9, UR8 ;  /* 0x0000000800097c45 */ /* 0x002fe40008201000 */
[----:B------:R-:W-:-:S03]  /*0640*/  LEA.HI R7, R7, R0, RZ, 0x2 ;  /* 0x0000000007077211 */ /* 0x000fc600078f10ff */
[----:B------:R-:W-:Y:S01]  /*0650*/  FMUL R9, R9, UR4 ;  /* 0x0000000409097c20 */ /* 0x000fe20008400000 */
[----:B------:R-:W-:Y:S01]  /*0660*/  LOP3.LUT R7, R7, 0xfffffffc, RZ, 0xc0, !PT ;  /* 0xfffffffc07077812 */ /* 0x000fe200078ec0ff */
[----:B------:R-:W-:Y:S01]  /*0670*/  VOTEU.ALL UP0, P0 ;  /* 0x00000000003f7886 */ /* 0x000fe20000000000 */
[----:B--2---:R-:W-:Y:S01]  /*0680*/  I2FP.F32.U32 R3, R4 ;  /* 0x0000000400037245 */ /* 0x004fe20000201000 */
[----:B------:R-:W-:Y:S01]  /*0690*/  ULDC UR4, c[0x0][0x154] ;  /* 0x0000550000047ab9 */ /* 0x000fe20000000800 */
[----:B------:R-:W-:Y:S01]  /*06a0*/  VOTEU.ALL UP1, P0 ;  /* 0x00000000003f7886 */ /* 0x000fe20000020000 */
[----:B------:R-:W0:Y:S01]  /*06b0*/  F2I.U32.TRUNC.NTZ R9, R9 ;  /* 0x0000000900097305 */ /* 0x000e22000020f000 */
[----:B------:R-:W-:Y:S01]  /*06c0*/  IMAD.IADD R7, R0, 0x1, -R7 ;  /* 0x0000000100077824 */ /* 0x000fe200078e0a07 */
[----:B------:R-:W1:Y:S01]  /*06d0*/  @!UP0 S2UR UR7, SR_CgaCtaId ;  /* 0x00000000000789c3 */ /* 0x000e620000008800 */
[----:B------:R-:W-:Y:S01]  /*06e0*/  FMUL R12, R3, UR4 ;  /* 0x00000004030c7c20 */ /* 0x000fe20008400000 */
[----:B------:R-:W-:Y:S01]  /*06f0*/  UMOV UR4, 0x20 ;  /* 0x0000002000047882 */ /* 0x000fe20000000000 */
[----:B------:R-:W-:Y:S01]  /*0700*/  IMAD R8, R8, 0x4, R7 ;  /* 0x0000000408087824 */ /* 0x000fe200078e0207 */
[----:B------:R-:W-:Y:S01]  /*0710*/  @!UP0 UMOV UR6, 0x400 ;  /* 0x0000040000068882 */ /* 0x000fe20000000000 */
[----:B------:R-:W-:-:S04]  /*0720*/  @!UP0 UIADD3 UR4, -UR4, 0x100000, URZ ;  /* 0x0010000004048890 */ /* 0x000fc8000fffe13f */
[----:B------:R-:W-:Y:S02]  /*0730*/  @!UP0 USHF.L.U32 UR5, UR4, 0xb, URZ ;  /* 0x0000000b04058899 */ /* 0x000fe4000800063f */
[----:B------:R-:W-:Y:S01]  /*0740*/  @!UP0 USHF.L.U32 UR4, UR4, 0x1, URZ ;  /* 0x0000000104048899 */ /* 0x000fe2000800063f */
[----:B----4-:R-:W-:Y:S01]  /*0750*/  ISETP.EQ.U32.AND P2, PT, R13, 0x1, PT ;  /* 0x000000010d00780c */ /* 0x010fe20003f42070 */
[----:B------:R-:W2:Y:S01]  /*0760*/  F2I.U32.TRUNC.NTZ R12, R12 ;  /* 0x0000000c000c7305 */ /* 0x000ea2000020f000 */
[----:B------:R-:W-:Y:S01]  /*0770*/  LEA.HI R0, R8, R8, RZ, 0x1 ;  /* 0x0000000808007211 */ /* 0x000fe200078f08ff */
[----:B------:R-:W4:Y:S03]  /*0780*/  LDC R7, c[0x0][0x148] ;  /* 0x00005200ff077b82 */ /* 0x000f260000000800 */
[----:B------:R-:W-:Y:S01]  /*0790*/  LOP3.LUT R11, R0, 0xfffffffe, RZ, 0xc0, !PT ;  /* 0xfffffffe000b7812 */ /* 0x000fe200078ec0ff */
[----:B0-----:R-:W-:Y:S01]  /*07a0*/  IMAD.MOV R15, RZ, RZ, -R9 ;  /* 0x000000ffff0f7224 */ /* 0x001fe200078e0a09 */
[----:B------:R-:W-:-:S03]  /*07b0*/  SHF.R.S32.HI R9, RZ, 0x1f, R2 ;  /* 0x0000001fff097819 */ /* 0x000fc60000011402 */
[----:B---3--:R-:W-:Y:S01]  /*07c0*/  IMAD R3, R10, R15, UR8 ;  /* 0x000000080a037e24 */ /* 0x008fe2000f8e020f */
[----:B------:R-:W-:Y:S01]  /*07d0*/  LEA.HI R9, R9, R2, RZ, 0x2 ;  /* 0x0000000209097211 */ /* 0x000fe200078f10ff */
[C---:B------:R-:W-:Y:S02]  /*07e0*/  IMAD.IADD R0, R8.reuse, 0x1, -R11 ;  /* 0x0000000108007824 */ /* 0x040fe400078e0a0b */
[----:B------:R-:W-:Y:S01]  /*07f0*/  IMAD.SHL.U32 R11, R8, 0x4, RZ ;  /* 0x00000004080b7824 */ /* 0x000fe200078e00ff */
[----:B------:R-:W-:Y:S01]  /*0800*/  LOP3.LUT R9, R9, 0xfffffffc, RZ, 0xc0, !PT ;  /* 0xfffffffc09097812 */ /* 0x000fe200078ec0ff */
[----:B--2---:R-:W-:Y:S01]  /*0810*/  IMAD.MOV R24, RZ, RZ, -R12 ;  /* 0x000000ffff187224 */ /* 0x004fe200078e0a0c */
[----:B------:R-:W-:Y:S01]  /*0820*/  ISETP.NE.AND P4, PT, R0, R3, PT ;  /* 0x000000030000720c */ /* 0x000fe20003f85270 */
[----:B-1----:R-:W-:Y:S01]  /*0830*/  @!UP0 ULEA UR6, UR7, UR6, 0x18 ;  /* 0x0000000607068291 */ /* 0x002fe2000f8ec03f */
[----:B------:R-:W-:Y:S01]  /*0840*/  LOP3.LUT R22, R8, 0xc, R11, 0x78, !PT ;  /* 0x0000000c08167812 */ /* 0x000fe200078e780b */
[----:B------:R-:W-:Y:S01]  /*0850*/  IMAD.IADD R0, R2, 0x1, -R9 ;  /* 0x0000000102007824 */ /* 0x000fe200078e0a09 */
[----:B------:R-:W-:Y:S01]  /*0860*/  VOTEU.ALL UP0, P0 ;  /* 0x00000000003f7886 */ /* 0x000fe20000000000 */
[----:B------:R-:W-:Y:S01]  /*0870*/  LOP3.LUT P0, RZ, R6, 0x7, RZ, 0xc0, !PT ;  /* 0x0000000706ff7812 */ /* 0x000fe2000780c0ff */
[----:B------:R-:W-:-:S02]  /*0880*/  VIADD R6, R5, 0xffffffff ;  /* 0xffffffff05067836 */ /* 0x000fc40000000000 */
[----:B------:R-:W-:Y:S01]  /*0890*/  ISETP.NE.AND P1, PT, R0, 0x3, PT ;  /* 0x000000030000780c */ /* 0x000fe20003f25270 */
[----:B----4-:R-:W-:Y:S01]  /*08a0*/  IMAD R9, R7, R24, R4 ;  /* 0x0000001807097224 */ /* 0x010fe200078e0204 */
[----:B------:R-:W-:Y:S02]  /*08b0*/  ISETP.LT.U32.AND P0, PT, R22, 0x2, !P0 ;  /* 0x000000021600780c */ /* 0x000fe40004701070 */
[----:B------:R-:W-:Y:S01]  /*08c0*/  ISETP.EQ.OR P1, PT, R0, RZ, !P1 ;  /* 0x000000ff0000720c */ /* 0x000fe20004f22670 */
[----:B------:R-:W0:Y:S02]  /*08d0*/  FENCE.VIEW.ASYNC.S ;  /* 0x00000000000073c6 */ /* 0x000e240000000000 */
[----:B0-----:R0:W1:Y:S01]  /*08e0*/  @!UP0 SYNCS.EXCH.64 URZ, [UR6+0x130], UR4 ;  /* 0x00013004063f85b2 */ /* 0x0010620008000100 */
[----:B------:R-:W-:Y:S02]  /*08f0*/  @P4 LEA.HI R2, R22, R22, RZ, 0x1 ;  /* 0x0000001616024211 */ /* 0x000fe400078f08ff */
[----:B------:R-:W-:-:S02]  /*0900*/  ISETP.EQ.AND P1, PT, R5, RZ, P1 ;  /* 0x000000ff0500720c */ /* 0x000fc40000f22270 */
[----:B------:R-:W-:Y:S02]  /*0910*/  @P4 SHF.R.S32.HI R2, RZ, 0x1, R2 ;  /* 0x00000001ff024819 */ /* 0x000fe40000011402 */
[----:B------:R-:W-:Y:S02]  /*0920*/  ISETP.GE.U32.AND P6, PT, R6, 0x2, PT ;  /* 0x000000020600780c */ /* 0x000fe40003fc6070 */
[----:B------:R-:W-:Y:S02]  /*0930*/  @P4 ISETP.NE.AND P5, PT, R2, R9, PT ;  /* 0x000000090200420c */ /* 0x000fe40003fa5270 */
[----:B------:R-:W-:Y:S02]  /*0940*/  SEL R2, RZ, 0x1, !P0 ;  /* 0x00000001ff027807 */ /* 0x000fe40004000000 */
[----:B------:R-:W-:Y:S02]  /*0950*/  @P4 SEL R23, RZ, 0x1, P5 ;  /* 0x00000001ff174807 */ /* 0x000fe40002800000 */
[----:B------:R-:W-:Y:S01]  /*0960*/  SEL R19, RZ, 0x1, !P1 ;  /* 0x00000001ff137807 */ /* 0x000fe20004800000 */
[----:B------:R0:W2:Y:S01]  /*0970*/  @!UP1 SYNCS.EXCH.64 URZ, [UR6+0x138], UR4 ;  /* 0x00013804063f95b2 */ /* 0x0000a20008000100 */
[----:B------:R-:W-:Y:S01]  /*0980*/  LOP3.LUT R23, R23, R2, RZ, 0xc0, !PT ;  /* 0x0000000217177212 */ /* 0x000fe200078ec0ff */
[----:B------:R-:W-:Y:S01]  /*0990*/  NOP ;  /* 0x0000000000007918 */ /* 0x000fe20000000000 */
[----:B------:R-:W-:Y:S01]  /*09a0*/  SEL R19, R19, 0x2, P6 ;  /* 0x0000000213137807 */ /* 0x000fe20003000000 */
[----:B------:R-:W-:Y:S06]  /*09b0*/  @!P2 BRA `(.L_x_4) ;  /* 0x000000000008a947 */ /* 0x000fec0003800000 */
[----:B-12---:R-:W-:Y:S01]  /*09c0*/  UCGABAR_ARV ;  /* 0x00000000000079c7 */ /* 0x006fe20008000000 */
[----:B------:R-:W-:Y:S05]  /*09d0*/  BRA `(.L_x_5) ;  /* 0x0000000000047947 */ /* 0x000fea0003800000 */
.L_x_4:
[----:B-12---:R-:W-:Y:S01]  /*09e0*/  NOP ;  /* 0x0000000000007918 */ /* 0x006fe20000000000 */
.L_x_5:
[----:B------:R-:W1:Y:S01]  /*09f0*/  LDC R2, c[0x0][0x65c] ;  /* 0x00019700ff027b82 */ /* 0x000e620000000800 */
[----:B------:R-:W-:Y:S02]  /*0a00*/  IMAD.U32 R8, RZ, RZ, UR8 ;  /* 0x00000008ff087e24 */ /* 0x000fe4000f8e00ff */
[----:B------:R-:W-:Y:S01]  /*0a10*/  IMAD.MOV.U32 R9, RZ, RZ, RZ ;  /* 0x000000ffff097224 */ /* 0x000fe200078e00ff */
[----:B-1----:R-:W-:-:S04]  /*0a20*/  ISETP.NE.AND P1, PT, R2, 0x1, PT ;  /* 0x000000010200780c */ /* 0x002fc80003f25270 */
[----:B------:R-:W-:-:S09]  /*0a30*/  P2R R5, PR, RZ, 0x2 ;  /* 0x00000002ff057803 */ /* 0x000fd20000000000 */
[----:B------:R-:W1:Y:S01]  /*0a40*/  @P1 LDC R17, c[0x0][0x10] ;  /* 0x00000400ff111b82 */ /* 0x000e620000000800 */
[----:B------:R-:W-:Y:S02]  /*0a50*/  @P1 IMAD.MOV.U32 R5, RZ, RZ, RZ ;  /* 0x000000ffff051224 */ /* 0x000fe400078e00ff */
[----:B------:R-:W-:-:S05]  /*0a60*/  @P1 IMAD.MOV.U32 R13, RZ, RZ, RZ ;  /* 0x000000ffff0d1224 */ /* 0x000fca00078e00ff */
[----:B------:R-:W2:Y:S01]  /*0a70*/  @!P1 LDC R11, c[0x0][0xc] ;  /* 0x00000300ff0b9b82 */ /* 0x000ea20000000800 */
[----:B-1----:R-:W-:-:S04]  /*0a80*/  @P1 IMAD.WIDE.U32 R16, R17, UR8, R4 ;  /* 0x0000000811101c25 */ /* 0x002fc8000f8e0004 */
[----:B------:R-:W-:Y:S02]  /*0a90*/  @P1 IMAD.IADD R17, R17, 0x1, R13 ;  /* 0x0000000111111824 */ /* 0x000fe400078e020d */
[----:B--2---:R-:W-:-:S04]  /*0aa0*/  @!P1 IMAD.WIDE.U32 R8, R4, R11, R8 ;  /* 0x0000000b04089225 */ /* 0x004fc800078e0008 */
[----:B------:R-:W-:Y:S02]  /*0ab0*/  @!P1 IMAD.MOV.U32 R16, RZ, RZ, R8 ;  /* 0x000000ffff109224 */ /* 0x000fe400078e0008 */
[----:B------:R-:W-:Y:S01]  /*0ac0*/  @!P1 IMAD.MOV.U32 R17, RZ, RZ, R9 ;  /* 0x000000ffff119224 */ /* 0x000fe200078e0009 */
[----:B------:R-:W-:Y:S06]  /*0ad0*/  @!P2 BRA `(.L_x_6) ;  /* 0x00000000000ca947 */ /* 0x000fec0003800000 */
[----:B------:R-:W-:Y:S01]  /*0ae0*/  UCGABAR_WAIT ;  /* 0x0000000000007dc7 */ /* 0x000fe20008000000 */
[----:B------:R-:W-:Y:S01]  /*0af0*/  CCTL.IVALL ;  /* 0x00000000ff00798f */ /* 0x000fe20002000000 */
[----:B------:R-:W-:Y:S05]  /*0b00*/  BRA `(.L_x_7) ;  /* 0x0000000000047947 */ /* 0x000fea0003800000 */
.L_x_6:
[----:B------:R-:W-:Y:S06]  /*0b10*/  BAR.SYNC.DEFER_BLOCKING 0x0 ;  /* 0x0000000000007b1d */ /* 0x000fec0000010000 */
.L_x_7:
[----:B------:R-:W-:Y:S05]  /*0b20*/  @!P3 BRA `(.L_x_8) ;  /* 0x000000380004b947 */ /* 0x000fea0003800000 */
[----:B------:R-:W-:-:S13]  /*0b30*/  ISETP.GT.U32.AND P0, PT, R6, 0x1, PT ;  /* 0x000000010600780c */ /* 0x000fda0003f04070 */
[----:B0-----:R-:W-:Y:S05]  /*0b40*/  @P0 EXIT ;  /* 0x000000000000094d */ /* 0x001fea0003800000 */
[----:B------:R-:W-:Y:S01]  /*0b50*/  ULDC.64 UR4, c[0x0][0x650] ;  /* 0x0001940000047ab9 */ /* 0x000fe20000000a00 */
[----:B------:R-:W-:Y:S01]  /*0b60*/  PRMT R0, RZ, 0x7610, R0 ;  /* 0x00007610ff007816 */ /* 0x000fe20000000000 */
[----:B------:R-:W-:Y:S01]  /*0b70*/  IMAD.MOV.U32 R59, RZ, RZ, -0x1 ;  /* 0xffffffffff3b7424 */ /* 0x000fe200078e00ff */
[----:B------:R-:W-:Y:S01]  /*0b80*/  ISETP.GE.U32.AND P0, PT, R16, UR4, PT ;  /* 0x0000000410007c0c */ /* 0x000fe2000bf06070 */
[----:B------:R-:W-:Y:S02]  /*0b90*/  IMAD.MOV.U32 R60, RZ, RZ, -0x1 ;  /* 0xffffffffff3c7424 */ /* 0x000fe400078e00ff */
[----:B------:R-:W-:Y:S01]  /*0ba0*/  IMAD.MOV.U32 R61, RZ, RZ, -0x1 ;  /* 0xffffffffff3d7424 */ /* 0x000fe200078e00ff */
[----:B------:R-:W-:-:S13]  /*0bb0*/  ISETP.GE.U32.AND.EX P0, PT, R17, UR5, PT, P0 ;  /* 0x0000000511007c0c */ /* 0x000fda000bf06100 */
[----:B------:R-:W-:Y:S05]  /*0bc0*/  @P0 BRA `(.L_x_9) ;  /* 0x0000000400280947 */ /* 0x000fea0003800000 */
[----:B------:R-:W0:Y:S01]  /*0bd0*/  LDC.64 R20, c[0x0][0x628] ;  /* 0x00018a00ff147b82 */ /* 0x000e220000000a00 */
[----:B------:R-:W-:Y:S02]  /*0be0*/  IMAD.MOV.U32 R8, RZ, RZ, R16 ;  /* 0x000000ffff087224 */ /* 0x000fe400078e0010 */
[----:B------:R-:W-:-:S05]  /*0bf0*/  IMAD.MOV.U32 R9, RZ, RZ, R17 ;  /* 0x000000ffff097224 */ /* 0x000fca00078e0011 */
[----:B------:R-:W1:Y:S08]  /*0c00*/  LDC R0, c[0x0][0x630] ;  /* 0x00018c00ff007b82 */ /* 0x000e700000000800 */
[----:B------:R-:W2:Y:S01]  /*0c10*/  LDC.64 R26, c[0x0][0x620] ;  /* 0x00018800ff1a7b82 */ /* 0x000ea20000000a00 */
[----:B0-----:R-:W-:-:S04]  /*0c20*/  ISETP.NE.U32.AND P0, PT, R20, RZ, PT ;  /* 0x000000ff1400720c */ /* 0x001fc80003f05070 */
[----:B------:R-:W-:-:S13]  /*0c30*/  ISETP.NE.AND.EX P0, PT, R21, RZ, PT, P0 ;  /* 0x000000ff1500720c */ /* 0x000fda0003f05300 */
[----:B-12---:R-:W-:Y:S05]  /*0c40*/  @!P0 BRA `(.L_x_10) ;  /* 0x0000000000288947 */ /* 0x006fea0003800000 */
[----:B------:R-:W0:Y:S02]  /*0c50*/  LDC R13, c[0x0][0x634] ;  /* 0x00018d00ff0d7b82 */ /* 0x000e240000000800 */
[----:B0-----:R-:W-:-:S05]  /*0c60*/  IADD3 R13, P0, R16, R13, RZ ;  /* 0x0000000d100d7210 */ /* 0x001fca0007f1e0ff */
[----:B------:R-:W-:-:S04]  /*0c70*/  IMAD.X R15, RZ, RZ, R17, P0 ;  /* 0x000000ffff0f7224 */ /* 0x000fc800000e0611 */
[----:B------:R-:W-:-:S04]  /*0c80*/  IMAD.WIDE.U32 R8, R15, R20, RZ ;  /* 0x000000140f087225 */ /* 0x000fc800078e00ff */
[----:B------:R-:W-:-:S04]  /*0c90*/  IMAD.WIDE.U32 R10, P0, R13, R21, R8 ;  /* 0x000000150d0a7225 */ /* 0x000fc80007800008 */
[----:B------:R-:W-:-:S04]  /*0ca0*/  IMAD.WIDE.U32 R8, R13, R20, RZ ;  /* 0x000000140d087225 */ /* 0x000fc800078e00ff */
[----:B------:R-:W-:Y:S01]  /*0cb0*/  IMAD.X R13, RZ, RZ, RZ, P0 ;  /* 0x000000ffff0d7224 */ /* 0x000fe200000e06ff */
[----:B------:R-:W-:Y:S01]  /*0cc0*/  IADD3 RZ, P0, R9, R10, RZ ;  /* 0x0000000a09ff7210 */ /* 0x000fe20007f1e0ff */
[----:B------:R-:W-:-:S04]  /*0cd0*/  IMAD.MOV.U32 R12, RZ, RZ, R11 ;  /* 0x000000ffff0c7224 */ /* 0x000fc800078e000b */
[----:B------:R-:W-:-:S08]  /*0ce0*/  IMAD.WIDE.U32.X R8, R15, R21, R12, P0 ;  /* 0x000000150f087225 */ /* 0x000fd000000e040c */
.L_x_10:
[----:B------:R-:W0:Y:S01]  /*0cf0*/  LDC.64 R20, c[0x0][0x640] ;  /* 0x00019000ff147b82 */ /* 0x000e220000000a00 */
[--C-:B------:R-:W-:Y:S01]  /*0d00*/  SHF.R.U64 R61, R8, R0, R9.reuse ;  /* 0x00000000083d7219 */ /* 0x100fe20000001209 */
[----:B------:R-:W-:Y:S01]  /*0d10*/  IMAD R28, R7, R24, R4 ;  /* 0x00000018071c7224 */ /* 0x000fe200078e0204 */
[----:B------:R-:W-:Y:S01]  /*0d20*/  SHF.R.U32.HI R0, RZ, R0, R9 ;  /* 0x00000000ff007219 */ /* 0x000fe20000011609 */
[----:B------:R-:W-:Y:S01]  /*0d30*/  IMAD.MOV.U32 R25, RZ, RZ, 0x1 ;  /* 0x00000001ff197424 */ /* 0x000fe200078e00ff */
[----:B------:R-:W-:-:S03]  /*0d40*/  IADD3 R5, P0, RZ, -R61, RZ ;  /* 0x8000003dff057210 */ /* 0x000fc60007f1e0ff */
[----:B------:R-:W1:Y:S02]  /*0d50*/  LDC R6, c[0x0][0x618] ;  /* 0x00018600ff067b82 */ /* 0x000e640000000800 */
[----:B------:R-:W-:-:S04]  /*0d60*/  IMAD.X R9, RZ, RZ, ~R0, P0 ;  /* 0x000000ffff097224 */ /* 0x000fc800000e0e00 */
[-C--:B------:R-:W-:Y:S02]  /*0d70*/  IMAD R0, R9, R26.reuse, RZ ;  /* 0x0000001a09007224 */ /* 0x080fe400078e02ff */
[----:B------:R-:W2:Y:S01]  /*0d80*/  LDC R11, c[0x0][0x608] ;  /* 0x00018200ff0b7b82 */ /* 0x000ea20000000800 */
[----:B------:R-:W-:-:S04]  /*0d90*/  IMAD.WIDE.U32 R8, R5, R26, R16 ;  /* 0x0000001a05087225 */ /* 0x000fc800078e0010 */
[----:B------:R-:W-:-:S03]  /*0da0*/  IMAD R5, R5, R27, R0 ;  /* 0x0000001b05057224 */ /* 0x000fc600078e0200 */
[----:B------:R-:W3:Y:S01]  /*0db0*/  LDC R12, c[0x0][0x658] ;  /* 0x00019600ff0c7b82 */ /* 0x000ee20000000800 */
[----:B0-----:R-:W-:Y:S01]  /*0dc0*/  ISETP.NE.U32.AND P0, PT, R20, RZ, PT ;  /* 0x000000ff1400720c */ /* 0x001fe20003f05070 */
[----:B------:R-:W-:Y:S02]  /*0dd0*/  IMAD.IADD R5, R9, 0x1, R5 ;  /* 0x0000000109057824 */ /* 0x000fe400078e0205 */
[----:B------:R-:W-:Y:S01]  /*0de0*/  IMAD.MOV.U32 R9, RZ, RZ, -0x1 ;  /* 0xffffffffff097424 */ /* 0x000fe200078e00ff */
[----:B------:R-:W-:-:S03]  /*0df0*/  ISETP.NE.AND.EX P0, PT, R21, RZ, PT, P0 ;  /* 0x000000ff1500720c */ /* 0x000fc60003f05300 */
[----:B------:R-:W0:Y:S01]  /*0e00*/  LDC R15, c[0x0][0x600] ;  /* 0x00018000ff0f7b82 */ /* 0x000e220000000800 */
[-CC-:B-1----:R-:W-:Y:S02]  /*0e10*/  SHF.R.U64 R13, R8, R6.reuse, R5.reuse ;  /* 0x00000006080d7219 */ /* 0x182fe40000001205 */
[----:B------:R-:W-:-:S05]  /*0e20*/  SHF.R.U32.HI R0, RZ, R6, R5 ;  /* 0x00000006ff007219 */ /* 0x000fca0000011605 */
[----:B------:R-:W1:Y:S01]  /*0e30*/  LDC R14, c[0x0][0x648] ;  /* 0x00019200ff0e7b82 */ /* 0x000e620000000800 */
[-CC-:B--2---:R-:W-:Y:S02]  /*0e40*/  SHF.R.U64 R29, R13, R11.reuse, R0.reuse ;  /* 0x0000000b0d1d7219 */ /* 0x184fe40000001200 */
[----:B------:R-:W-:-:S05]  /*0e50*/  SHF.R.U32.HI R5, RZ, R11, R0 ;  /* 0x0000000bff057219 */ /* 0x000fca0000011600 */
[----:B------:R-:W2:Y:S01]  /*0e60*/  LDC R26, c[0x0][0x638] ;  /* 0x00018e00ff1a7b82 */ /* 0x000ea20000000800 */
[-CC-:B---3--:R-:W-:Y:S02]  /*0e70*/  SHF.R.U64 R24, R29, R12.reuse, R5.reuse ;  /* 0x0000000c1d187219 */ /* 0x188fe40000001205 */
[-C--:B------:R-:W-:Y:S02]  /*0e80*/  SHF.L.U32 R0, R9, R12.reuse, RZ ;  /* 0x0000000c09007219 */ /* 0x080fe400000006ff */
[----:B------:R-:W-:Y:S01]  /*0e90*/  SHF.R.U32.HI R5, RZ, R12, R5 ;  /* 0x0000000cff057219 */ /* 0x000fe20000011605 */
[----:B------:R-:W-:Y:S01]  /*0ea0*/  IMAD.MOV.U32 R4, RZ, RZ, R24 ;  /* 0x000000ffff047224 */ /* 0x000fe200078e0018 */
[----:B------:R-:W-:Y:S01]  /*0eb0*/  LOP3.LUT R10, RZ, R0, RZ, 0x33, !PT ;  /* 0x00000000ff0a7212 */ /* 0x000fe200078e33ff */
[----:B------:R-:W3:Y:S01]  /*0ec0*/  LDC R27, c[0x0][0x610] ;  /* 0x00018400ff1b7b82 */ /* 0x000ee20000000800 */
[----:B------:R-:W-:Y:S05]  /*0ed0*/  @!P0 BRA `(.L_x_11) ;  /* 0x0000000000288947 */ /* 0x000fea0003800000 */
[----:B------:R-:W4:Y:S02]  /*0ee0*/  LDC R9, c[0x0][0x64c] ;  /* 0x00019300ff097b82 */ /* 0x000f240000000800 */
[----:B----4-:R-:W-:-:S05]  /*0ef0*/  IADD3 R9, P0, R24, R9, RZ ;  /* 0x0000000918097210 */ /* 0x010fca0007f1e0ff */
        /* <DEDUP_REMOVED lines=8> */
.L_x_11:
[----:B-1----:R-:W-:Y:S01]  /*0f80*/  SHF.R.U64 R4, R4, R14, R5 ;  /* 0x0000000e04047219 */ /* 0x002fe20000001205 */
[----:B0-----:R-:W-:Y:S01]  /*0f90*/  VIADD R6, R15, 0xffffffff ;  /* 0xffffffff0f067836 */ /* 0x001fe20000000000 */
[----:B------:R-:W-:Y:S02]  /*0fa0*/  SHF.L.U32 R0, R25, R12, RZ ;  /* 0x0000000c19007219 */ /* 0x000fe400000006ff */
[----:B------:R-:W-:Y:S01]  /*0fb0*/  LOP3.LUT R5, R29, R10, RZ, 0xc0, !PT ;  /* 0x0000000a1d057212 */ /* 0x000fe200078ec0ff */
[----:B------:R-:W-:Y:S01]  /*0fc0*/  IMAD.MOV R7, RZ, RZ, -R4 ;  /* 0x000000ffff077224 */ /* 0x000fe200078e0a04 */
[----:B------:R-:W-:Y:S02]  /*0fd0*/  SEL R3, R3, R28, !P1 ;  /* 0x0000001c03037207 */ /* 0x000fe40004800000 */
[----:B------:R-:W-:Y:S01]  /*0fe0*/  LOP3.LUT R6, R13, R6, RZ, 0xc0, !PT ;  /* 0x000000060d067212 */ /* 0x000fe200078ec0ff */
[----:B------:R-:W-:Y:S02]  /*0ff0*/  IMAD R4, R0, R4, R5 ;  /* 0x0000000400047224 */ /* 0x000fe400078e0205 */
[----:B--2---:R-:W-:-:S02]  /*1000*/  IMAD R0, R7, R26, R24 ;  /* 0x0000001a07007224 */ /* 0x004fc400078e0218 */
[----:B---3--:R-:W-:Y:S02]  /*1010*/  IMAD R3, R4, R27, R3 ;  /* 0x0000001b04037224 */ /* 0x008fe400078e0203 */
[----:B------:R-:W-:Y:S02]  /*1020*/  IMAD.MOV.U32 R5, RZ, RZ, 0x1 ;  /* 0x00000001ff057424 */ /* 0x000fe400078e00ff */
[----:B------:R-:W-:-:S03]  /*1030*/  IMAD R4, R0, R15, R6 ;  /* 0x0000000f00047224 */ /* 0x000fc600078e0206 */
[----:B------:R-:W-:Y:S02]  /*1040*/  PRMT R0, R5, 0x7610, R0 ;  /* 0x0000761005007816 */ /* 0x000fe40000000000 */
[----:B------:R-:W-:Y:S02]  /*1050*/  SEL R60, R4, R3, !P1 ;  /* 0x00000003043c7207 */ /* 0x000fe40004800000 */
[----:B------:R-:W-:-:S07]  /*1060*/  SEL R59, R3, R4, !P1 ;  /* 0x00000004033b7207 */ /* 0x000fce0004800000 */
.L_x_9:
[----:B------:R-:W-:-:S08]  /*1070*/  NOP ;  /* 0x0000000000007918 */ /* 0x000fd00000000000 */
[----:B------:R-:W0:Y:S02]  /*1080*/  USETMAXREG.TRY_ALLOC.CTAPOOL UP0, 0xe8 ;  /* 0x000000e8000079c8 */ /* 0x000e240008000600 */
[----:B0-----:R-:W-:-:S13]  /*1090*/  PLOP3.LUT P0, PT, PT, PT, UP0, 0x80, 0x0 ;  /* 0x000000000000781c */ /* 0x001fda0003f0f008 */
[----:B------:R-:W-:Y:S05]  /*10a0*/  @!P0 BRA `(.L_x_9) ;  /* 0xfffffffc00f08947 */ /* 0x000fea000383ffff */
[----:B------:R-:W-:Y:S01]  /*10b0*/  ULDC.64 UR4, c[0x0][0x598] ;  /* 0x0001660000047ab9 */ /* 0x000fe20000000a00 */
[----:B------:R-:W-:Y:S01]  /*10c0*/  ULDC.64 UR36, c[0x0][0x208] ;  /* 0x0000820000247ab9 */ /* 0x000fe20000000a00 */
[----:B------:R-:W-:-:S04]  /*10d0*/  ISETP.NE.U32.AND P0, PT, RZ, UR4, PT ;  /* 0x00000004ff007c0c */ /* 0x000fc8000bf05070 */
[----:B------:R-:W-:-:S13]  /*10e0*/  ISETP.NE.AND.EX P0, PT, RZ, UR5, PT, P0 ;  /* 0x00000005ff007c0c */ /* 0x000fda000bf05300 */
[----:B------:R-:W-:Y:S05]  /*10f0*/  @!P0 BRA `(.L_x_12) ;  /* 0x00000000001c8947 */ /* 0x000fea0003800000 */
[----:B------:R-:W0:Y:S02]  /*1100*/  LDC.64 R4, c[0x0][0x598] ;  /* 0x00016600ff047b82 */ /* 0x000e240000000a00 */
[----:B0-----:R-:W2:Y:S02]  /*1110*/  LDG.E.64 R4, desc[UR36][R4.64] ;  /* 0x0000002404047981 */ /* 0x001ea4000c1e1b00 */
[----:B--2---:R-:W-:-:S04]  /*1120*/  ISETP.NE.U32.AND P0, PT, R4, RZ, PT ;  /* 0x000000ff0400720c */ /* 0x004fc80003f05070 */
[----:B------:R-:W-:-:S13]  /*1130*/  ISETP.NE.AND.EX P0, PT, R5, RZ, PT, P0 ;  /* 0x000000ff0500720c */ /* 0x000fda0003f05300 */
[----:B------:R-:W-:Y:S05]  /*1140*/  @!P0 BRA `(.L_x_12) ;  /* 0x0000000000088947 */ /* 0x000fea0003800000 */
[----:B------:R0:W5:Y:S01]  /*1150*/  LD.E R56, desc[UR36][R4.64] ;  /* 0x0000002404387980 */ /* 0x000162000c101900 */
[----:B------:R-:W-:Y:S05]  /*1160*/  BRA `(.L_x_13) ;  /* 0x0000000000247947 */ /* 0x000fea0003800000 */
.L_x_12:
[----:B------:R-:W-:Y:S02]  /*1170*/  ULDC.64 UR4, c[0x0][0x588] ;  /* 0x0001620000047ab9 */ /* 0x000fe40000000a00 */
[----:B------:R-:W-:-:S04]  /*1180*/  ISETP.NE.U32.AND P0, PT, RZ, UR4, PT ;  /* 0x00000004ff007c0c */ /* 0x000fc8000bf05070 */
[----:B------:R-:W-:-:S13]  /*1190*/  ISETP.NE.AND.EX P0, PT, RZ, UR5, PT, P0 ;  /* 0x00000005ff007c0c */ /* 0x000fda000bf05300 */
[----:B------:R-:W-:Y:S05]  /*11a0*/  @!P0 BRA `(.L_x_14) ;  /* 0x00000000000c8947 */ /* 0x000fea0003800000 */
[----:B------:R-:W0:Y:S02]  /*11b0*/  LDC.64 R56, c[0x0][0x588] ;  /* 0x00016200ff387b82 */ /* 0x000e240000000a00 */
[----:B0-----:R1:W5:Y:S01]  /*11c0*/  LDG.E R56, desc[UR36][R56.64] ;  /* 0x0000002438387981 */ /* 0x001362000c1e1900 */
[----:B------:R-:W-:Y:S05]  /*11d0*/  BRA `(.L_x_13) ;  /* 0x0000000000087947 */ /* 0x000fea0003800000 */
.L_x_14:
[----:B------:R-:W-:Y:S02]  /*11e0*/  ULDC UR4, c[0x0][0x580] ;  /* 0x0001600000047ab9 */ /* 0x000fe40000000800 */
[----:B------:R-:W-:-:S07]  /*11f0*/  IMAD.U32 R56, RZ, RZ, UR4 ;  /* 0x00000004ff387e24 */ /* 0x000fce000f8e00ff */
.L_x_13:
[----:B------:R-:W-:Y:S02]  /*1200*/  ULDC.64 UR4, c[0x0][0x5a0] ;  /* 0x0001680000047ab9 */ /* 0x000fe40000000a00 */
[----:B------:R-:W-:-:S04]  /*1210*/  ISETP.NE.U32.AND P0, PT, RZ, UR4, PT ;  /* 0x00000004ff007c0c */ /* 0x000fc8000bf05070 */
[----:B------:R-:W-:-:S13]  /*1220*/  ISETP.NE.AND.EX P0, PT, RZ, UR5, PT, P0 ;  /* 0x00000005ff007c0c */ /* 0x000fda000bf05300 */
[----:B------:R-:W-:Y:S05]  /*1230*/  @!P0 BRA `(.L_x_15) ;  /* 0x00000000001c8947 */ /* 0x000fea0003800000 */
[----:B0-----:R-:W0:Y:S02]  /*1240*/  LDC.64 R4, c[0x0][0x5a0] ;  /* 0x00016800ff047b82 */ /* 0x001e240000000a00 */
[----:B0-----:R-:W2:Y:S02]  /*1250*/  LDG.E.64 R4, desc[UR36][R4.64] ;  /* 0x0000002404047981 */ /* 0x001ea4000c1e1b00 */
[----:B--2---:R-:W-:-:S04]  /*1260*/  ISETP.NE.U32.AND P0, PT, R4, RZ, PT ;  /* 0x000000ff0400720c */ /* 0x004fc80003f05070 */
[----:B------:R-:W-:-:S13]  /*1270*/  ISETP.NE.AND.EX P0, PT, R5, RZ, PT, P0 ;  /* 0x000000ff0500720c */ /* 0x000fda0003f05300 */
[----:B------:R-:W-:Y:S05]  /*1280*/  @!P0 BRA `(.L_x_15) ;  /* 0x0000000000088947 */ /* 0x000fea0003800000 */
[----:B-1----:R0:W5:Y:S01]  /*1290*/  LD.E R57, desc[UR36][R4.64] ;  /* 0x0000002404397980 */ /* 0x002162000c101900 */
[----:B------:R-:W-:Y:S05]  /*12a0*/  BRA `(.L_x_16) ;  /* 0x0000000000247947 */ /* 0x000fea0003800000 */
.L_x_15:
[----:B------:R-:W-:Y:S02]  /*12b0*/  ULDC.64 UR4, c[0x0][0x590] ;  /* 0x0001640000047ab9 */ /* 0x000fe40000000a00 */
[----:B------:R-:W-:-:S04]  /*12c0*/  ISETP.NE.U32.AND P0, PT, RZ, UR4, PT ;  /* 0x00000004ff007c0c */ /* 0x000fc8000bf05070 */
[----:B------:R-:W-:-:S13]  /*12d0*/  ISETP.NE.AND.EX P0, PT, RZ, UR5, PT, P0 ;  /* 0x00000005ff007c0c */ /* 0x000fda000bf05300 */
[----:B------:R-:W-:Y:S05]  /*12e0*/  @!P0 BRA `(.L_x_17) ;  /* 0x00000000000c8947 */ /* 0x000fea0003800000 */
[----:B0-----:R-:W1:Y:S02]  /*12f0*/  LDC.64 R4, c[0x0][0x590] ;  /* 0x00016400ff047b82 */ /* 0x001e640000000a00 */
[----:B-1----:R1:W5:Y:S01]  /*1300*/  LDG.E R57, desc[UR36][R4.64] ;  /* 0x0000002404397981 */ /* 0x002362000c1e1900 */
[----:B------:R-:W-:Y:S05]  /*1310*/  BRA `(.L_x_16) ;  /* 0x0000000000087947 */ /* 0x000fea0003800000 */
.L_x_17:
[----:B------:R-:W-:Y:S02]  /*1320*/  ULDC UR4, c[0x0][0x584] ;  /* 0x0001610000047ab9 */ /* 0x000fe40000000800 */
[----:B-1----:R-:W-:-:S07]  /*1330*/  IMAD.U32 R57, RZ, RZ, UR4 ;  /* 0x00000004ff397e24 */ /* 0x002fce000f8e00ff */
.L_x_16:
[----:B------:R-:W-:-:S13]  /*1340*/  LOP3.LUT P0, RZ, R0, 0xff, RZ, 0xc0, !PT ;  /* 0x000000ff00ff7812 */ /* 0x000fda000780c0ff */
[----:B------:R-:W-:Y:S05]  /*1350*/  @!P0 EXIT ;  /* 0x000000000000894d */ /* 0x000fea0003800000 */
[----:B------:R-:W-:Y:S01]  /*1360*/  ULDC UR4, c[0x0][0x28c] ;  /* 0x0000a30000047ab9 */ /* 0x000fe20000000800 */
[----:B------:R-:W-:Y:S01]  /*1370*/  UMOV UR38, URZ ;  /* 0x0000003f00267c82 */ /* 0x000fe20008000000 */
[----:B------:R-:W-:Y:S01]  /*1380*/  UIADD3 UR4, UR4, 0x3f, URZ ;  /* 0x0000003f04047890 */ /* 0x000fe2000fffe03f */
[----:B------:R-:W-:-:S03]  /*1390*/  UMOV UR39, URZ ;  /* 0x0000003f00277c82 */ /* 0x000fc60008000000 */
[----:B------:R-:W-:-:S04]  /*13a0*/  USHF.R.S32.HI UR5, URZ, 0x1f, UR4 ;  /* 0x0000001f3f057899 */ /* 0x000fc80008011404 */
[----:B------:R-:W-:-:S04]  /*13b0*/  ULEA.HI UR5, UR5, UR4, URZ, 0x6 ;  /* 0x0000000405057291 */ /* 0x000fc8000f8f303f */
[----:B------:R-:W-:-:S12]  /*13c0*/  USHF.R.S32.HI UR40, URZ, 0x6, UR5 ;  /* 0x000000063f287899 */ /* 0x000fd80008011405 */
.L_x_105:
[----:B------:R-:W-:Y:S01]  /*13d0*/  LOP3.LUT R0, R18, 0x80, RZ, 0xc0, !PT ;  /* 0x0000008012007812 */ /* 0x000fe200078ec0ff */
[----:B------:R-:W2:Y:S01]  /*13e0*/  S2UR UR7, SR_CgaCtaId ;  /* 0x00000000000779c3 */ /* 0x000ea20000008800 */
[----:B------:R-:W-:Y:S02]  /*13f0*/  UMOV UR6, 0x400 ;  /* 0x0000040000067882 */ /* 0x000fe40000000000 */
[----:B------:R-:W-:-:S06]  /*1400*/  SHF.R.U32.HI R0, RZ, 0x7, R0 ;  /* 0x00000007ff007819 */ /* 0x000fcc0000011600 */
[----:B------:R-:W3:Y:S01]  /*1410*/  SHFL.IDX PT, R0, R0, RZ, 0x1f ;  /* 0x00001fff00007589 */ /* 0x000ee200000e0000 */
[----:B--2---:R-:W-:Y:S01]  /*1420*/  ULEA UR6, UR7, UR6, 0x18 ;  /* 0x0000000607067291 */ /* 0x004fe2000f8ec03f */
[----:B---3--:R-:W-:-:S13]  /*1430*/  R2UR UR4, R0 ;  /* 0x00000000000472ca */ /* 0x008fda00000e0000 */
[----:B------:R-:W-:-:S04]  /*1440*/  ULEA.HI UR5, UR4, UR4, URZ, 0x1 ;  /* 0x0000000404057291 */ /* 0x000fc8000f8f083f */
[----:B------:R-:W-:-:S04]  /*1450*/  ULOP3.LUT UR5, UR5, 0xffffe, URZ, 0xc0, !UPT ;  /* 0x000ffffe05057892 */ /* 0x000fc8000f8ec03f */
[----:B------:R-:W-:-:S03]  /*1460*/  UIADD3 UR5, UR4, -UR5, URZ ;  /* 0x8000000504057290 */ /* 0x000fc6000fffe03f */
[----:B------:R-:W-:Y:S01]  /*1470*/  ULDC UR4, c[0x0][0x28c] ;  /* 0x0000a30000047ab9 */ /* 0x000fe20000000800 */
[----:B------:R-:W-:Y:S01]  /*1480*/  ULEA UR5, UR5, UR6, 0xc ;  /* 0x0000000605057291 */ /* 0x000fe2000f8e603f */
[----:B------:R-:W-:-:S03]  /*1490*/  ISETP.LT.AND P0, PT, RZ, UR4, PT ;  /* 0x00000004ff007c0c */ /* 0x000fc6000bf01270 */
[----:B------:R-:W-:-:S04]  /*14a0*/  UIADD3 UR5, UR5, 0x200, URZ ;  /* 0x0000020005057890 */ /* 0x000fc8000fffe03f */
[----:B------:R-:W-:-:S04]  /*14b0*/  USHF.R.U32.HI UR5, URZ, 0x4, UR5 ;  /* 0x000000043f057899 */ /* 0x000fc80008011605 */
[----:B------:R-:W-:Y:S02]  /*14c0*/  ULOP3.LUT UR41, UR5, 0x3fff, URZ, 0xc0, !UPT ;  /* 0x00003fff05297892 */ /* 0x000fe4000f8ec03f */
[----:B0---4-:R-:W-:Y:S10]  /*14d0*/  @P0 BRA `(.L_x_18) ;  /* 0x0000000000400947 */ /* 0x011ff40003800000 */
[----:B------:R-:W-:Y:S01]  /*14e0*/  MOV R0, 0x0 ;  /* 0x0000000000007802 */ /* 0x000fe20000000f00 */
[----:B------:R-:W-:Y:S01]  /*14f0*/  ULDC.64 UR4, c[0x4][0x68] ;  /* 0x01001a0000047ab9 */ /* 0x000fe20000000a00 */
[----:B------:R-:W-:Y:S01]  /*1500*/  ULDC.64 UR6, c[0x4][0x8] ;  /* 0x0100020000067ab9 */ /* 0x000fe20000000a00 */
[----:B01----:R-:W-:Y:S01]  /*1510*/  IMAD.U32 R4, RZ, RZ, UR4 ;  /* 0x00000004ff047e24 */ /* 0x003fe2000f8e00ff */
[----:B------:R0:W1:Y:S01]  /*1520*/  LDC.64 R14, c[0x4][R0] ;  /* 0x01000000000e7b82 */ /* 0x0000620000000a00 */
[----:B------:R-:W-:Y:S01]  /*1530*/  IMAD.U32 R5, RZ, RZ, UR5 ;  /* 0x00000005ff057e24 */ /* 0x000fe2000f8e00ff */
[----:B------:R-:W-:Y:S01]  /*1540*/  ULDC.64 UR4, c[0x4][0x70] ;  /* 0x01001c0000047ab9 */ /* 0x000fe20000000a00 */
[----:B------:R-:W-:Y:S02]  /*1550*/  IMAD.U32 R10, RZ, RZ, UR6 ;  /* 0x00000006ff0a7e24 */ /* 0x000fe4000f8e00ff */
[----:B------:R-:W-:Y:S02]  /*1560*/  IMAD.U32 R6, RZ, RZ, UR4 ;  /* 0x00000004ff067e24 */ /* 0x000fe4000f8e00ff */
[----:B------:R-:W-:-:S02]  /*1570*/  IMAD.U32 R7, RZ, RZ, UR5 ;  /* 0x00000005ff077e24 */ /* 0x000fc4000f8e00ff */
[----:B------:R-:W-:Y:S02]  /*1580*/  IMAD.U32 R11, RZ, RZ, UR7 ;  /* 0x00000007ff0b7e24 */ /* 0x000fe4000f8e00ff */
[----:B------:R-:W-:Y:S02]  /*1590*/  IMAD.MOV.U32 R8, RZ, RZ, 0x1e1 ;  /* 0x000001e1ff087424 */ /* 0x000fe400078e00ff */
[----:B------:R-:W-:Y:S02]  /*15a0*/  IMAD.MOV.U32 R12, RZ, RZ, 0x1 ;  /* 0x00000001ff0c7424 */ /* 0x000fe400078e00ff */
[----:B0-----:R-:W-:-:S07]  /*15b0*/  IMAD.MOV.U32 R13, RZ, RZ, RZ ;  /* 0x000000ffff0d7224 */ /* 0x001fce00078e00ff */
[----:B------:R-:W-:-:S07]  /*15c0*/  LEPC R20, `(.L_x_18) ;  /* 0x000000001014794e */ /* 0x000fce0000000000 */
[----:B-1---5:R-:W-:Y:S05]  /*15d0*/  CALL.ABS.NOINC R14 ;  /* 0x000000000e007343 */ /* 0x022fea0003c00000 */
.L_x_18:
[----:B------:R-:W-:-:S04]  /*15e0*/  LOP3.LUT R0, R19, 0x1, RZ, 0xfc, !PT ;  /* 0x0000000113007812 */ /* 0x000fc800078efcff */
[----:B------:R-:W-:-:S13]  /*15f0*/  ISETP.NE.AND P0, PT, R0, 0x3, PT ;  /* 0x000000030000780c */ /* 0x000fda0003f05270 */
[----:B------:R-:W-:Y:S05]  /*1600*/  @!P0 BRA `(.L_x_19) ;  /* 0x0000000000048947 */ /* 0x000fea0003800000 */
[----:B------:R-:W-:Y:S01]  /*1610*/  BPT.TRAP 0x1 ;  /* 0x000000040000795c */ /* 0x000fe20000300000 */
.L_x_19:
[----:B------:R-:W2:Y:S01]  /*1620*/  S2UR UR5, SR_CgaCtaId ;  /* 0x00000000000579c3 */ /* 0x000ea20000008800 */
[----:B------:R-:W-:Y:S01]  /*1630*/  UMOV UR4, 0x400 ;  /* 0x0000040000047882 */ /* 0x000fe20000000000 */
[----:B------:R-:W-:Y:S02]  /*1640*/  IMAD.U32 R0, RZ, RZ, UR38 ;  /* 0x00000026ff007e24 */ /* 0x000fe4000f8e00ff */
[----:B------:R-:W-:-:S03]  /*1650*/  IMAD.U32 R3, RZ, RZ, UR39 ;  /* 0x00000027ff037e24 */ /* 0x000fc6000f8e00ff */
[----:B------:R-:W-:Y:S01]  /*1660*/  SHF.L.U32 R0, R0, 0x1f, RZ ;  /* 0x0000001f00007819 */ /* 0x000fe200000006ff */
[----:B--2---:R-:W-:-:S06]  /*1670*/  ULEA UR4, UR5, UR4, 0x18 ;  /* 0x0000000405047291 */ /* 0x004fcc000f8ec03f */
[----:B------:R-:W-:-:S04]  /*1680*/  IMAD.U32 R6, RZ, RZ, UR4 ;  /* 0x00000004ff067e24 */ /* 0x000fc8000f8e00ff */
[----:B------:R-:W-:-:S04]  /*1690*/  IMAD R3, R3, 0x8, R6 ;  /* 0x0000000803037824 */ /* 0x000fc800078e0206 */
[----:B------:R2:W3:Y:S01]  /*16a0*/  SYNCS.PHASECHK.TRANS64.TRYWAIT P1, [R3+URZ], R0 ;  /* 0x00000000030075a7 */ /* 0x0004e2000802017f */
[----:B------:R-:W-:Y:S05]  /*16b0*/  @!P0 BRA `(.L_x_20) ;  /* 0x0000000000048947 */ /* 0x000fea0003800000 */
[----:B------:R-:W-:Y:S01]  /*16c0*/  BPT.TRAP 0x1 ;  /* 0x000000040000795c */ /* 0x000fe20000300000 */
.L_x_20:
[----:B---3--:R-:W-:Y:S05]  /*16d0*/  @P1 BRA `(.L_x_21) ;  /* 0x0000000000081947 */ /* 0x008fea0003800000 */
[----:B------:R-:W3:Y:S02]  /*16e0*/  SYNCS.PHASECHK.TRANS64.TRYWAIT P1, [R3+URZ], R0 ;  /* 0x00000000030075a7 */ /* 0x000ee4000802017f */
[----:B---3--:R-:W-:Y:S05]  /*16f0*/  @!P1 BRA `(.L_x_22) ;  /* 0x0000004800789947 */ /* 0x008fea0003800000 */
.L_x_21:
[----:B------:R-:W-:-:S04]  /*1700*/  UISETP.LT.AND UP0, UPT, UR40, 0x1, UPT ;  /* 0x000000012800788c */ /* 0x000fc8000bf01270 */
[----:B------:R-:W-:-:S06]  /*1710*/  USEL UR4, UR40, 0x1, UP0 ;  /* 0x0000000128047887 */ /* 0x000fcc0008000000 */
[----:B--23--:R-:W-:Y:S01]  /*1720*/  IMAD.U32 R0, RZ, RZ, UR4 ;  /* 0x00000004ff007e24 */ /* 0x00cfe2000f8e00ff */
[----:B------:R-:W-:Y:S05]  /*1730*/  WARPSYNC.ALL ;  /* 0x0000000000007948 */ /* 0x000fea0003800000 */
[----:B------:R-:W-:-:S04]  /*1740*/  IADD3 R0, -R0, UR40, RZ ;  /* 0x0000002800007c10 */ /* 0x000fc8000fffe1ff */
[----:B------:R-:W-:Y:S02]  /*1750*/  ISETP.GE.AND P1, PT, R0, 0x1, PT ;  /* 0x000000010000780c */ /* 0x000fe40003f26270 */
[----:B------:R-:W-:Y:S01]  /*1760*/  R2UR UR4, R6 ;  /* 0x00000000060472ca */ /* 0x000fe200000e0000 */
[----:B------:R-:W-:Y:S01]  /*1770*/  ULOP3.LUT UR41, UR41, 0x10000, URZ, 0xfc, !UPT ;  /* 0x0001000029297892 */ /* 0x000fe2000f8efc3f */
[----:B------:R-:W-:Y:S01]  /*1780*/  WARPGROUP.ARRIVE ;  /* 0x00000000000079c5 */ /* 0x000fe20000000000 */
[----:B------:R-:W-:Y:S01]  /*1790*/  UMOV UR5, 0x80000020 ;  /* 0x8000002000057882 */ /* 0x000fe20000000000 */
[----:B------:R-:W-:-:S09]  /*17a0*/  UMOV UR7, 0x80000020 ;  /* 0x8000002000077882 */ /* 0x000fd20000000000 */
[----:B------:R-:W-:-:S04]  /*17b0*/  UIADD3 UR4, UR4, 0x24200, URZ ;  /* 0x0002420004047890 */ /* 0x000fc8000fffe03f */
[----:B------:R-:W-:-:S04]  /*17c0*/  USHF.R.U32.HI UR4, URZ, 0x4, UR4 ;  /* 0x000000043f047899 */ /* 0x000fc80008011604 */
[----:B------:R-:W-:-:S04]  /*17d0*/  ULOP3.LUT UR4, UR4, 0x3fff, URZ, 0xc0, !UPT ;  /* 0x00003fff04047892 */ /* 0x000fc8000f8ec03f */
[----:B------:R-:W-:Y:S02]  /*17e0*/  ULOP3.LUT UR9, UR4, 0x10000, URZ, 0xfc, !UPT ;  /* 0x0001000004097892 */ /* 0x000fe4000f8efc3f */
[----:B------:R-:W-:Y:S02]  /*17f0*/  ULEA UR4, UR39, UR41, 0x9 ;  /* 0x0000002927047291 */ /* 0x000fe4000f8e483f */
[----:B------:R-:W-:-:S09]  /*1800*/  ULEA UR6, UR39, UR9, 0x8 ;  /* 0x0000000927067291 */ /* 0x000fd2000f8e403f */
[----:B------:R-:W-:Y:S01]  /*1810*/  IGMMA.64x64x32.S8.S8 R24, gdesc[UR4], RZ, !UPT, gsb0 ;  /* 0x01e00000041879f1 */ /* 0x000fe2000c0410ff */
[----:B------:R-:W-:Y:S02]  /*1820*/  UIADD3 UR4, UR4, 0x2, URZ ;  /* 0x0000000204047890 */ /* 0x000fe4000fffe03f */
[----:B------:R-:W-:Y:S01]  /*1830*/  UIADD3 UR6, UR6, 0x2, URZ ;  /* 0x0000000206067890 */ /* 0x000fe2000fffe03f */
[----:B------:R-:W-:Y:S01]  /*1840*/  UMOV UR5, 0x80000020 ;  /* 0x8000002000057882 */ /* 0x000fe20000000000 */
[----:B------:R-:W-:Y:S01]  /*1850*/  UMOV UR7, 0x80000020 ;  /* 0x8000002000077882 */ /* 0x000fe20000000000 */
[----:B------:R-:W-:Y:S02]  /*1860*/  WARPGROUP.DEPBAR.LE gsb0, 0x0 ;  /* 0x00008000000079c5 */ /* 0x000fe40000010000 */
[----:B------:R-:W-:-:S06]  /*1870*/  WARPGROUP.ARRIVE ;  /* 0x00000000000079c5 */ /* 0x000fcc0000000000 */
[----:B------:R-:W-:Y:S03]  /*1880*/  IGMMA.64x64x32.S8.S8 R24, gdesc[UR4], R24, gsb0 ;  /* 0x01e00000041879f1 */ /* 0x000fe60008041018 */
[----:B------:R-:W-:Y:S02]  /*1890*/  WARPGROUP.DEPBAR.LE gsb0, 0x0 ;  /* 0x00008000000079c5 */ /* 0x000fe40000010000 */
[----:B------:R-:W-:Y:S05]  /*18a0*/  @!P1 BRA `(.L_x_23) ;  /* 0x0000000000e49947 */ /* 0x000fea0003800000 */
[----:B------:R-:W-:Y:S02]  /*18b0*/  UIADD3 UR4, UR39, 0x1, URZ ;  /* 0x0000000127047890 */ /* 0x000fe4000fffe03f */
[----:B------:R-:W-:Y:S02]  /*18c0*/  IMAD.U32 R3, RZ, RZ, UR39 ;  /* 0x00000027ff037e24 */ /* 0x000fe4000f8e00ff */
[----:B------:R-:W-:-:S04]  /*18d0*/  UISETP.NE.AND UP0, UPT, UR4, 0x12, UPT ;  /* 0x000000120400788c */ /* 0x000fc8000bf05270 */
[----:B------:R-:W-:Y:S02]  /*18e0*/  USEL UR5, URZ, 0x1, UP0 ;  /* 0x000000013f057887 */ /* 0x000fe40008000000 */
[----:B------:R-:W-:Y:S02]  /*18f0*/  USEL UR8, UR4, URZ, UP0 ;  /* 0x0000003f04087287 */ /* 0x000fe40008000000 */
[----:B------:R-:W-:-:S06]  /*1900*/  ULOP3.LUT UR5, UR38, UR5, URZ, 0x3c, !UPT ;  /* 0x0000000526057292 */ /* 0x000fcc000f8e3c3f */
[----:B------:R-:W-:-:S07]  /*1910*/  IMAD.U32 R7, RZ, RZ, UR5 ;  /* 0x00000005ff077e24 */ /* 0x000fce000f8e00ff */
.L_x_30:
[----:B------:R-:W-:Y:S05]  /*1920*/  @!P0 BRA `(.L_x_24) ;  /* 0x0000000000048947 */ /* 0x000fea0003800000 */
[----:B------:R-:W-:Y:S01]  /*1930*/  BPT.TRAP 0x1 ;  /* 0x000000040000795c */ /* 0x000fe20000300000 */
.L_x_24:
[----:B------:R-:W2:Y:S01]  /*1940*/  S2UR UR5, SR_CgaCtaId ;  /* 0x00000000000579c3 */ /* 0x000ea20000008800 */
[----:B------:R-:W-:Y:S01]  /*1950*/  UMOV UR4, 0x400 ;  /* 0x0000040000047882 */ /* 0x000fe20000000000 */
[----:B01----:R-:W-:Y:S01]  /*1960*/  IMAD.U32 R5, RZ, RZ, UR8 ;  /* 0x00000008ff057e24 */ /* 0x003fe2000f8e00ff */
[----:B------:R-:W-:Y:S01]  /*1970*/  SHF.L.U32 R4, R7, 0x1f, RZ ;  /* 0x0000001f07047819 */ /* 0x000fe200000006ff */
[----:B--2---:R-:W-:-:S06]  /*1980*/  ULEA UR4, UR5, UR4, 0x18 ;  /* 0x0000000405047291 */ /* 0x004fcc000f8ec03f */
[----:B------:R-:W-:-:S04]  /*1990*/  IMAD.U32 R6, RZ, RZ, UR4 ;  /* 0x00000004ff067e24 */ /* 0x000fc8000f8e00ff */
[----:B------:R-:W-:-:S04]  /*19a0*/  IMAD R5, R5, 0x8, R6 ;  /* 0x0000000805057824 */ /* 0x000fc800078e0206 */
[----:B------:R0:W1:Y:S01]  /*19b0*/  SYNCS.PHASECHK.TRANS64.TRYWAIT P1, [R5+URZ], R4 ;  /* 0x00000004050075a7 */ /* 0x000062000802017f */
[----:B------:R-:W-:Y:S05]  /*19c0*/  @!P0 BRA `(.L_x_25) ;  /* 0x0000000000048947 */ /* 0x000fea0003800000 */
[----:B------:R-:W-:Y:S01]  /*19d0*/  BPT.TRAP 0x1 ;  /* 0x000000040000795c */ /* 0x000fe20000300000 */
.L_x_25:
[----:B-1----:R-:W-:Y:S05]  /*19e0*/  @P1 BRA `(.L_x_26) ;  /* 0x0000000000081947 */ /* 0x002fea0003800000 */
[----:B------:R-:W1:Y:S02]  /*19f0*/  SYNCS.PHASECHK.TRANS64.TRYWAIT P1, [R5+URZ], R4 ;  /* 0x00000004050075a7 */ /* 0x000e64000802017f */
[----:B-1----:R-:W-:Y:S05]  /*1a00*/  @!P1 BRA `(.L_x_27) ;  /* 0x0000004400c89947 */ /* 0x002fea0003800000 */
.L_x_26:
[----:B------:R-:W-:Y:S01]  /*1a10*/  ULEA UR4, UR8, UR41, 0x9 ;  /* 0x0000002908047291 */ /* 0x000fe2000f8e483f */
[----:B------:R-:W-:Y:S01]  /*1a20*/  WARPGROUP.ARRIVE ;  /* 0x00000000000079c5 */ /* 0x000fe20000000000 */
[----:B------:R-:W-:Y:S01]  /*1a30*/  ULEA UR6, UR8, UR9, 0x8 ;  /* 0x0000000908067291 */ /* 0x000fe2000f8e403f */
[----:B------:R-:W-:Y:S01]  /*1a40*/  UMOV UR5, 0x80000020 ;  /* 0x8000002000057882 */ /* 0x000fe20000000000 */
[----:B------:R-:W-:-:S07]  /*1a50*/  UMOV UR7, 0x80000020 ;  /* 0x8000002000077882 */ /* 0x000fce0000000000 */
[----:B------:R-:W-:Y:S01]  /*1a60*/  IGMMA.64x64x32.S8.S8 R24, gdesc[UR4], R24, gsb0 ;  /* 0x01e00000041879f1 */ /* 0x000fe20008041018 */
        /* <DEDUP_REMOVED lines=9> */
[----:B------:R-:W-:Y:S01]  /*1b00*/  BPT.TRAP 0x1 ;  /* 0x000000040000795c */ /* 0x000fe20000300000 */
.L_x_28:
[----:B------:R-:W-:-:S13]  /*1b10*/  ISETP.NE.AND P1, PT, R23, RZ, PT ;  /* 0x000000ff1700720c */ /* 0x000fda0003f25270 */
[----:B01----:R-:W-:-:S04]  /*1b20*/  @P1 IMAD R4, R3, 0x8, R6 ;  /* 0x0000000803041824 */ /* 0x003fc800078e0206 */
[----:B------:R-:W-:-:S05]  /*1b30*/  @P1 VIADD R5, R4, 0x90 ;  /* 0x0000009004051836 */ /* 0x000fca0000000000 */
[----:B------:R-:W-:-:S04]  /*1b40*/  @P1 PRMT R5, R22, 0x654, R5 ;  /* 0x0000065416051816 */ /* 0x000fc80000000005 */
[----:B------:R0:W-:Y:S01]  /*1b50*/  @P1 SYNCS.ARRIVE.TRANS64.RED.A1T0 RZ, [R5+URZ], RZ ;  /* 0x000000ff05ff19a7 */ /* 0x0001e2000810043f */
[----:B------:R-:W-:-:S13]  /*1b60*/  ISETP.GT.U32.AND P1, PT, R19, 0x1, PT ;  /* 0x000000011300780c */ /* 0x000fda0003f24070 */
[----:B0-----:R-:W-:Y:S05]  /*1b70*/  @P1 BRA `(.L_x_29) ;  /* 0x0000000000041947 */ /* 0x001fea0003800000 */
[----:B------:R-:W-:Y:S01]  /*1b80*/  BPT.TRAP 0x1 ;  /* 0x000000040000795c */ /* 0x000fe20000300000 */
.L_x_29:
[----:B------:R-:W-:Y:S01]  /*1b90*/  UIADD3 UR8, UR8, 0x1, URZ ;  /* 0x0000000108087890 */ /* 0x000fe2000fffe03f */
[C---:B------:R-:W-:Y:S01]  /*1ba0*/  ISETP.GT.AND P2, PT, R0.reuse, 0x1, PT ;  /* 0x000000010000780c */ /* 0x040fe20003f44270 */
[----:B------:R-:W-:Y:S02]  /*1bb0*/  VIADD R3, R3, 0x1 ;  /* 0x0000000103037836 */ /* 0x000fe40000000000 */
[----:B------:R-:W-:Y:S01]  /*1bc0*/  UISETP.NE.AND UP0, UPT, UR8, 0x12, UPT ;  /* 0x000000120800788c */ /* 0x000fe2000bf05270 */
[----:B------:R-:W-:Y:S02]  /*1bd0*/  VIADD R0, R0, 0xffffffff ;  /* 0xffffffff00007836 */ /* 0x000fe40000000000 */
[C---:B------:R-:W-:Y:S01]  /*1be0*/  ISETP.NE.AND P1, PT, R3.reuse, 0x12, PT ;  /* 0x000000120300780c */ /* 0x040fe20003f25270 */
[----:B------:R-:W-:Y:S02]  /*1bf0*/  USEL UR4, URZ, 0x1, UP0 ;  /* 0x000000013f047887 */ /* 0x000fe40008000000 */
[----:B------:R-:W-:Y:S01]  /*1c00*/  USEL UR8, UR8, URZ, UP0 ;  /* 0x0000003f08087287 */ /* 0x000fe20008000000 */
[----:B------:R-:W-:-:S03]  /*1c10*/  SEL R3, R3, RZ, P1 ;  /* 0x000000ff03037207 */ /* 0x000fc60000800000 */
[----:B------:R-:W-:Y:S01]  /*1c20*/  LOP3.LUT R7, R7, UR4, RZ, 0x3c, !PT ;  /* 0x0000000407077c12 */ /* 0x000fe2000f8e3cff */
[----:B------:R-:W-:Y:S07]  /*1c30*/  @P2 BRA `(.L_x_30) ;  /* 0xfffffffc00382947 */ /* 0x000fee000383ffff */
.L_x_23:
[----:B------:R-:W2:Y:S02]  /*1c40*/  LDC R0, c[0x0][0x28c] ;  /* 0x0000a300ff007b82 */ /* 0x000ea40000000800 */
[----:B--2---:R-:W-:-:S13]  /*1c50*/  ISETP.GE.AND P1, PT, R0, 0x1, PT ;  /* 0x000000010000780c */ /* 0x004fda0003f26270 */
[----:B------:R-:W-:Y:S05]  /*1c60*/  @!P1 BRA `(.L_x_31) ;  /* 0x0000000000509947 */ /* 0x000fea0003800000 */
[----:B------:R-:W-:Y:S05]  /*1c70*/  @!P0 BRA `(.L_x_32) ;  /* 0x0000000000048947 */ /* 0x000fea0003800000 */
[----:B------:R-:W-:Y:S01]  /*1c80*/  BPT.TRAP 0x1 ;  /* 0x000000040000795c */ /* 0x000fe20000300000 */
.L_x_32:
[----:B------:R-:W-:Y:S01]  /*1c90*/  ISETP.NE.AND P0, PT, R23, RZ, PT ;  /* 0x000000ff1700720c */ /* 0x000fe20003f05270 */
[----:B------:R-:W-:Y:S01]  /*1ca0*/  BSSY B0, `(.L_x_33) ;  /* 0x000000e000007945 */ /* 0x000fe20003800000 */
[----:B------:R-:W-:-:S11]  /*1cb0*/  ISETP.GT.U32.AND P1, PT, R19, 0x1, PT ;  /* 0x000000011300780c */ /* 0x000fd60003f24070 */
[----:B------:R-:W-:Y:S05]  /*1cc0*/  @!P0 BRA `(.L_x_34) ;  /* 0x00000000002c8947 */ /* 0x000fea0003800000 */
[----:B------:R-:W-:-:S04]  /*1cd0*/  UISETP.LT.AND UP0, UPT, UR40, 0x1, UPT ;  /* 0x000000012800788c */ /* 0x000fc8000bf01270 */
[----:B------:R-:W-:-:S04]  /*1ce0*/  USEL UR6, UR40, 0x1, UP0 ;  /* 0x0000000128067887 */ /* 0x000fc80008000000 */
[----:B------:R-:W-:-:S04]  /*1cf0*/  UIADD3 UR6, UR39, UR40, -UR6 ;  /* 0x0000002827067290 */ /* 0x000fc8000fffe806 */
[----:B------:R-:W-:-:S04]  /*1d00*/  UIMAD.WIDE.U32 UR4, UR6, 0x38e38e39, URZ ;  /* 0x38e38e39060478a5 */ /* 0x000fc8000f8e003f */
[----:B------:R-:W-:-:S04]  /*1d10*/  USHF.R.U32.HI UR4, URZ, 0x2, UR5 ;  /* 0x000000023f047899 */ /* 0x000fc80008011605 */
[----:B------:R-:W-:-:S06]  /*1d20*/  UIMAD UR6, UR4, -0x12, UR6 ;  /* 0xffffffee040678a4 */ /* 0x000fcc000f8e0206 */
[----:B------:R-:W-:-:S04]  /*1d30*/  IMAD.U32 R3, RZ, RZ, UR6 ;  /* 0x00000006ff037e24 */ /* 0x000fc8000f8e00ff */
[----:B------:R-:W-:-:S04]  /*1d40*/  IMAD R0, R3, 0x8, R6 ;  /* 0x0000000803007824 */ /* 0x000fc800078e0206 */
[----:B------:R-:W-:-:S05]  /*1d50*/  VIADD R3, R0, 0x90 ;  /* 0x0000009000037836 */ /* 0x000fca0000000000 */
[----:B------:R-:W-:-:S04]  /*1d60*/  PRMT R3, R22, 0x654, R3 ;  /* 0x0000065416037816 */ /* 0x000fc80000000003 */
[----:B------:R2:W-:Y:S03]  /*1d70*/  SYNCS.ARRIVE.TRANS64.RED.A1T0 RZ, [R3+URZ], RZ ;  /* 0x000000ff03ff79a7 */ /* 0x0005e6000810043f */
.L_x_34:
[----:B------:R-:W-:Y:S05]  /*1d80*/  BSYNC B0 ;  /* 0x0000000000007941 */ /* 0x000fea0003800000 */
.L_x_33:
[----:B------:R-:W-:Y:S05]  /*1d90*/  @P1 BRA `(.L_x_31) ;  /* 0x0000000000041947 */ /* 0x000fea0003800000 */
[----:B------:R-:W-:Y:S01]  /*1da0*/  BPT.TRAP 0x1 ;  /* 0x000000040000795c */ /* 0x000fe20000300000 */
.L_x_31:
[----:B------:R-:W3:Y:S01]  /*1db0*/  LDC R8, c[0x0][0x288] ;  /* 0x0000a200ff087b82 */ /* 0x000ee20000000800 */
[----:B01----:R-:W-:Y:S01]  /*1dc0*/  LOP3.LUT R4, R18, 0x60, RZ, 0xc0, !PT ;  /* 0x0000006012047812 */ /* 0x003fe200078ec0ff */
[----:B------:R-:W-:Y:S01]  /*1dd0*/  IMAD.SHL.U32 R7, R60, 0x40, RZ ;  /* 0x000000403c077824 */ /* 0x000fe200078e00ff */
[----:B------:R-:W-:Y:S01]  /*1de0*/  UIADD3 UR39, UR40, UR39, URZ ;  /* 0x0000002728277290 */ /* 0x000fe2000fffe03f */
[----:B------:R-:W-:Y:S01]  /*1df0*/  SHF.R.U32.HI R0, RZ, 0x2, R18 ;  /* 0x00000002ff007819 */ /* 0x000fe20000011612 */
[----:B------:R-:W-:Y:S01]  /*1e00*/  IMAD.SHL.U32 R13, R59, 0x80, RZ ;  /* 0x000000803b0d7824 */ /* 0x000fe200078e00ff */
[----:B------:R-:W-:Y:S01]  /*1e10*/  SHF.R.U32.HI R6, RZ, 0x1, R4 ;  /* 0x00000001ff067819 */ /* 0x000fe20000011604 */
[----:B------:R-:W-:Y:S01]  /*1e20*/  UISETP.GT.U32.AND UP0, UPT, UR39, 0x11, UPT ;  /* 0x000000112700788c */ /* 0x000fe2000bf04070 */
[----:B------:R-:W-:Y:S01]  /*1e30*/  LOP3.LUT R4, R18, 0x3, RZ, 0xc0, !PT ;  /* 0x0000000312047812 */ /* 0x000fe200078ec0ff */
[----:B------:R-:W-:Y:S01]  /*1e40*/  ULDC UR7, c[0x0][0x284] ;  /* 0x0000a10000077ab9 */ /* 0x000fe20000000800 */
[----:B------:R-:W-:Y:S01]  /*1e50*/  SHF.R.U32.HI R5, RZ, 0x7, R18 ;  /* 0x00000007ff057819 */ /* 0x000fe20000011612 */
[----:B------:R-:W-:Y:S01]  /*1e60*/  UISETP.LT.U32.AND UP0, UPT, UR40, 0x12, UP0 ;  /* 0x000000122800788c */ /* 0x000fe20008701070 */
[----:B--2---:R-:W-:Y:S01]  /*1e70*/  LOP3.LUT R3, R0, 0x7, RZ, 0xc0, !PT ;  /* 0x0000000700037812 */ /* 0x004fe200078ec0ff */
[----:B------:R-:W-:Y:S01]  /*1e80*/  UISETP.GE.U32.AND UP1, UPT, UR40, 0x12, UPT ;  /* 0x000000122800788c */ /* 0x000fe2000bf26070 */
[----:B------:R-:W-:Y:S01]  /*1e90*/  LOP3.LUT R0, R5, 0x1, RZ, 0xc0, !PT ;  /* 0x0000000105007812 */ /* 0x000fe200078ec0ff */
[----:B------:R-:W-:Y:S01]  /*1ea0*/  ULDC.64 UR8, c[0x0][0x5d0] ;  /* 0x0001740000087ab9 */ /* 0x000fe20000000a00 */
[----:B------:R-:W-:Y:S01]  /*1eb0*/  SHF.R.S32.HI R14, RZ, 0x1f, R61 ;  /* 0x0000001fff0e7819 */ /* 0x000fe2000001143d */
[----:B------:R-:W-:Y:S01]  /*1ec0*/  UIMAD.WIDE.U32 UR4, UR39, 0x38e38e39, URZ ;  /* 0x38e38e39270478a5 */ /* 0x000fe2000f8e003f */
[----:B------:R-:W-:Y:S01]  /*1ed0*/  IADD3 R5, RZ, -R6, -R3 ;  /* 0x80000006ff057210 */ /* 0x000fe20007ffe803 */
[----:B------:R-:W-:Y:S01]  /*1ee0*/  IMAD.SHL.U32 R10, R0, 0x40, RZ ;  /* 0x00000040000a7824 */ /* 0x000fe200078e00ff */
[----:B------:R-:W-:-:S02]  /*1ef0*/  USEL UR6, URZ, 0x1, !UP0 ;  /* 0x000000013f067887 */ /* 0x000fc4000c000000 */
[----:B------:R-:W-:Y:S01]  /*1f00*/  USHF.R.U32.HI UR4, URZ, 0x2, UR5 ;  /* 0x000000023f047899 */ /* 0x000fe20008011605 */
[----:B------:R-:W-:Y:S01]  /*1f10*/  IMAD R0, R0, -0x40, R5 ;  /* 0xffffffc000007824 */ /* 0x000fe200078e0205 */
[----:B---3--:R-:W-:Y:S01]  /*1f20*/  ISETP.GE.AND P0, PT, R7, R8, PT ;  /* 0x000000080700720c */ /* 0x008fe20003f06270 */
[----:B------:R-:W-:Y:S01]  /*1f30*/  IMAD R12, R4, -0x2, R8 ;  /* 0xfffffffe040c7824 */ /* 0x000fe200078e0208 */
[----:B------:R-:W-:Y:S01]  /*1f40*/  ULOP3.LUT UR38, UR38, UR6, URZ, 0x3c, !UPT ;  /* 0x0000000626267292 */ /* 0x000fe2000f8e3c3f */
[----:B------:R-:W-:Y:S01]  /*1f50*/  IMAD.SHL.U32 R8, R18, 0x2, RZ ;  /* 0x0000000212087824 */ /* 0x000fe200078e00ff */
[----:B------:R-:W-:Y:S01]  /*1f60*/  ISETP.GE.OR P0, PT, R13, UR7, P0 ;  /* 0x000000070d007c0c */ /* 0x000fe20008706670 */
[----:B------:R-:W-:Y:S01]  /*1f70*/  IMAD R4, R14, UR8, RZ ;  /* 0x000000080e047c24 */ /* 0x000fe2000f8e02ff */
[----:B------:R-:W-:Y:S01]  /*1f80*/  LOP3.LUT R3, R10, 0x40, R3, 0xe2, !PT ;  /* 0x000000400a037812 */ /* 0x000fe200078ee203 */
[----:B------:R-:W-:Y:S01]  /*1f90*/  IMAD.WIDE R10, R59, 0x80, RZ ;  /* 0x000000803b0a7825 */ /* 0x000fe200078e02ff */
[----:B------:R-:W-:Y:S01]  /*1fa0*/  LOP3.LUT R8, R7, 0x6, R8, 0xf8, !PT ;  /* 0x0000000607087812 */ /* 0x000fe200078ef808 */
[----:B------:R-:W-:Y:S01]  /*1fb0*/  UIMAD UR39, UR4, -0x12, UR39 ;  /* 0xffffffee042778a4 */ /* 0x000fe2000f8e0227 */
[----:B------:R-:W-:Y:S01]  /*1fc0*/  IADD3 R20, -R13, UR7, R0 ;  /* 0x000000070d147c10 */ /* 0x000fe2000fffe100 */
[----:B------:R-:W-:Y:S01]  /*1fd0*/  IMAD R15, R61, UR9, R4 ;  /* 0x000000093d0f7c24 */ /* 0x000fe2000f8e0204 */
[----:B------:R-:W-:Y:S01]  /*1fe0*/  SHF.R.S32.HI R9, RZ, 0x1f, R8 ;  /* 0x0000001fff097819 */ /* 0x000fe20000011408 */
[----:B------:R-:W-:Y:S01]  /*1ff0*/  @UP1 ULOP3.LUT UR38, UR38, 0x1, UR4, 0x78, !UPT ;  /* 0x0000000126261892 */ /* 0x000fe2000f8e7804 */
[----:B------:R-:W-:Y:S01]  /*2000*/  LOP3.LUT R67, R10, R3, R6, 0xfe, !PT ;  /* 0x000000030a437212 */ /* 0x000fe200078efe06 */
[----:B------:R-:W-:-:S02]  /*2010*/  IMAD.IADD R60, R12, 0x1, -R7 ;  /* 0x000000010c3c7824 */ /* 0x000fc400078e0a07 */
[----:B------:R-:W-:-:S04]  /*2020*/  IMAD.WIDE.U32 R4, R61, UR8, R8 ;  /* 0x000000083d047c25 */ /* 0x000fc8000f8e0008 */
[----:B------:R-:W-:Y:S02]  /*2030*/  IMAD.IADD R5, R5, 0x1, R15 ;  /* 0x0000000105057824 */ /* 0x000fe400078e020f */
[----:B------:R-:W-:Y:S01]  /*2040*/  IMAD.MOV.U32 R59, RZ, RZ, -0x1 ;  /* 0xffffffffff3b7424 */ /* 0x000fe200078e00ff */
[----:B------:R-:W-:Y:S06]  /*2050*/  @P0 BRA `(.L_x_35) ;  /* 0x0000001c00100947 */ /* 0x000fec0003800000 */
[----:B------:R-:W0:Y:S01]  /*2060*/  LDC.64 R12, c[0x0][0x5c8] ;  /* 0x00017200ff0c7b82 */ /* 0x000e220000000a00 */
[----:B------:R-:W-:Y:S01]  /*2070*/  ULDC.64 UR4, c[0x0][0x5c0] ;  /* 0x0001700000047ab9 */ /* 0x000fe20000000a00 */
[----:B------:R-:W-:Y:S01]  /*2080*/  BSSY B0, `(.L_x_35) ;  /* 0x00001c1000007945 */ /* 0x000fe20003800000 */
[-C--:B0-----:R-:W-:Y:S02]  /*2090*/  IMAD R0, R11, R12.reuse, RZ ;  /* 0x0000000c0b007224 */ /* 0x081fe400078e02ff */
[----:B------:R-:W-:-:S04]  /*20a0*/  IMAD.WIDE.U32 R4, R67, R12, R4 ;  /* 0x0000000c43047225 */ /* 0x000fc800078e0004 */
[----:B------:R-:W-:Y:S01]  /*20b0*/  IMAD R3, R67, R13, R0 ;  /* 0x0000000d43037224 */ /* 0x000fe200078e0200 */
[----:B------:R-:W-:-:S03]  /*20c0*/  IADD3 R6, P0, R4, UR4, RZ ;  /* 0x0000000404067c10 */ /* 0x000fc6000ff1e0ff */
[----:B------:R-:W-:Y:S01]  /*20d0*/  IMAD.IADD R3, R5, 0x1, R3 ;  /* 0x0000000105037824 */ /* 0x000fe200078e0203 */
[----:B------:R-:W-:-:S04]  /*20e0*/  LEA R4, P1, R12, R6, 0x3 ;  /* 0x000000060c047211 */ /* 0x000fc800078218ff */
[----:B------:R-:W-:Y:S02]  /*20f0*/  IADD3.X R7, R3, UR5, RZ, P0, !PT ;  /* 0x0000000503077c10 */ /* 0x000fe400087fe4ff */
[----:B-----5:R-:W-:Y:S02]  /*2100*/  ISETP.NE.AND P0, PT, R57, RZ, PT ;  /* 0x000000ff3900720c */ /* 0x020fe40003f05270 */
[----:B------:R-:W-:-:S11]  /*2110*/  LEA.HI.X R5, R12, R7, R13, 0x3, P1 ;  /* 0x000000070c057211 */ /* 0x000fd600008f1c0d */
[----:B------:R-:W-:Y:S05]  /*2120*/  @!P0 BRA `(.L_x_36) ;  /* 0x0000001400188947 */ /* 0x000fea0003800000 */
[----:B------:R-:W0:Y:S01]  /*2130*/  LDC.64 R62, c[0x0][0x5b0] ;  /* 0x00016c00ff3e7b82 */ /* 0x000e220000000a00 */
[----:B------:R-:W-:Y:S01]  /*2140*/  ULDC.64 UR4, c[0x0][0x5b8] ;  /* 0x00016e0000047ab9 */ /* 0x000fe20000000a00 */
[----:B------:R-:W-:Y:S01]  /*2150*/  ISETP.GE.AND P3, PT, R60, 0x1, PT ;  /* 0x000000013c00780c */ /* 0x000fe20003f66270 */
[----:B------:R-:W-:Y:S01]  /*2160*/  IMAD R0, R14, UR4, RZ ;  /* 0x000000040e007c24 */ /* 0x000fe2000f8e02ff */
[----:B------:R-:W-:Y:S01]  /*2170*/  BSSY B1, `(.L_x_37) ;  /* 0x000000e000017945 */ /* 0x000fe20003800000 */
[C---:B------:R-:W-:Y:S01]  /*2180*/  IMAD.WIDE.U32 R14, R61.reuse, UR4, R8 ;  /* 0x000000043d0e7c25 */ /* 0x040fe2000f8e0008 */
[----:B------:R-:W-:Y:S02]  /*2190*/  ISETP.LT.OR P1, PT, R20, 0x1, !P3 ;  /* 0x000000011400780c */ /* 0x000fe40005f21670 */
[----:B------:R-:W1:Y:S01]  /*21a0*/  LDC.64 R64, c[0x0][0x5a8] ;  /* 0x00016a00ff407b82 */ /* 0x000e620000000a00 */
[----:B------:R-:W-:Y:S02]  /*21b0*/  IMAD R13, R61, UR5, R0 ;  /* 0x000000053d0d7c24 */ /* 0x000fe4000f8e0200 */
[----:B------:R-:W-:-:S02]  /*21c0*/  IMAD.MOV.U32 R12, RZ, RZ, R14 ;  /* 0x000000ffff0c7224 */ /* 0x000fc400078e000e */
[----:B------:R-:W-:Y:S02]  /*21d0*/  IMAD.IADD R13, R15, 0x1, R13 ;  /* 0x000000010f0d7824 */ /* 0x000fe400078e020d */
[-C--:B0-----:R-:W-:Y:S02]  /*21e0*/  IMAD R10, R11, R62.reuse, RZ ;  /* 0x0000003e0b0a7224 */ /* 0x081fe400078e02ff */
[----:B------:R-:W-:-:S04]  /*21f0*/  IMAD.WIDE.U32 R8, R67, R62, R12 ;  /* 0x0000003e43087225 */ /* 0x000fc800078e000c */
[----:B------:R-:W-:Y:S01]  /*2200*/  IMAD R21, R67, R63, R10 ;  /* 0x0000003f43157224 */ /* 0x000fe200078e020a */
[----:B-1----:R-:W-:-:S04]  /*2210*/  IADD3 R8, P0, R8, R64, RZ ;  /* 0x0000004008087210 */ /* 0x002fc80007f1e0ff */
[----:B------:R-:W-:Y:S01]  /*2220*/  IADD3.X R9, R65, R9, R21, P0, !PT ;  /* 0x0000000941097210 */ /* 0x000fe200007fe415 */
[----:B------:R-:W-:Y:S08]  /*2230*/  @P1 BRA `(.L_x_38) ;  /* 0x0000000000041947 */ /* 0x000ff00003800000 */
[----:B------:R0:W5:Y:S02]  /*2240*/  LDG.E.U8 R58, desc[UR36][R8.64] ;  /* 0x00000024083a7981 */ /* 0x000164000c1e1100 */
.L_x_38:
[----:B------:R-:W-:Y:S05]  /*2250*/  BSYNC B1 ;  /* 0x0000000000017941 */ /* 0x000fea0003800000 */
.L_x_37:
[----:B-----5:R-:W-:Y:S01]  /*2260*/  LOP3.LUT R0, R58, 0xffff, RZ, 0xc0, !PT ;  /* 0x0000ffff3a007812 */ /* 0x020fe200078ec0ff */
[----:B------:R-:W-:Y:S01]  /*2270*/  IMAD.SHL.U32 R10, R62, 0x8, RZ ;  /* 0x000000083e0a7824 */ /* 0x000fe200078e00ff */
[----:B------:R-:W-:Y:S01]  /*2280*/  ISETP.GE.AND P2, PT, R60, 0x2, PT ;  /* 0x000000023c00780c */ /* 0x000fe20003f46270 */
[----:B------:R-:W-:Y:S01]  /*2290*/  BSSY B1, `(.L_x_39) ;  /* 0x000000e000017945 */ /* 0x000fe20003800000 */
[----:B------:R-:W-:Y:S02]  /*22a0*/  PRMT R0, R0, 0x8880, RZ ;  /* 0x0000888000007816 */ /* 0x000fe400000000ff */
[----:B------:R-:W-:Y:S02]  /*22b0*/  ISETP.LT.OR P0, PT, R20, 0x1, !P2 ;  /* 0x000000011400780c */ /* 0x000fe40005701670 */
[----:B------:R-:W-:Y:S01]  /*22c0*/  SHF.L.U64.HI R11, R62, 0x3, R63 ;  /* 0x000000033e0b7819 */ /* 0x000fe2000001023f */
[----:B------:R-:W-:-:S04]  /*22d0*/  IMAD R3, R0, R57, RZ ;  /* 0x0000003900037224 */ /* 0x000fc800078e02ff */
[----:B------:R-:W-:Y:S02]  /*22e0*/  @!P1 IMAD R15, R24, R56, R3 ;  /* 0x00000038180f9224 */ /* 0x000fe400078e0203 */
[----:B------:R-:W-:-:S03]  /*22f0*/  IMAD.WIDE.U32 R10, R67, R62, R10 ;  /* 0x0000003e430a7225 */ /* 0x000fc600078e000a */
[----:B------:R1:W-:Y:S01]  /*2300*/  @!P1 STG.E.U8 desc[UR36][R6.64], R15 ;  /* 0x0000000f06009986 */ /* 0x0003e2000c101124 */
[----:B------:R-:W-:Y:S01]  /*2310*/  IADD3 R10, P4, P5, R14, R64, R10 ;  /* 0x000000400e0a7210 */ /* 0x000fe20007d9e00a */
[----:B------:R-:W-:Y:S01]  /*2320*/  IMAD.IADD R14, R21, 0x1, R11 ;  /* 0x00000001150e7824 */ /* 0x000fe200078e020b */
[----:B------:R-:W-:Y:S11]  /*2330*/  @P0 BRA `(.L_x_40) ;  /* 0x00000000000c0947 */ /* 0x000ff60003800000 */
[----:B------:R-:W2:Y:S02]  /*2340*/  LDG.E.U8 R58, desc[UR36][R8.64+0x1] ;  /* 0x00000124083a7981 */ /* 0x000ea4000c1e1100 */
[----:B--2---:R-:W-:-:S05]  /*2350*/  PRMT R0, R58, 0x8880, RZ ;  /* 0x000088803a007816 */ /* 0x004fca00000000ff */
[----:B------:R-:W-:-:S07]  /*2360*/  IMAD R3, R0, R57, RZ ;  /* 0x0000003900037224 */ /* 0x000fce00078e02ff */
.L_x_40:
[----:B------:R-:W-:Y:S05]  /*2370*/  BSYNC B1 ;  /* 0x0000000000017941 */ /* 0x000fea0003800000 */
.L_x_39:
[----:B------:R-:W-:Y:S01]  /*2380*/  ISETP.LT.OR P3, PT, R20, 0x9, !P3 ;  /* 0x000000091400780c */ /* 0x000fe20005f61670 */
[----:B------:R-:W-:Y:S01]  /*2390*/  @!P0 IMAD R25, R25, R56, R3 ;  /* 0x0000003819198224 */ /* 0x000fe200078e0203 */
[C---:B------:R-:W-:Y:S01]  /*23a0*/  ISETP.GE.AND P1, PT, R60.reuse, 0x9, PT ;  /* 0x000000093c00780c */ /* 0x040fe20003f26270 */
[----:B------:R-:W-:Y:S01]  /*23b0*/  BSSY B1, `(.L_x_41) ;  /* 0x000000b000017945 */ /* 0x000fe20003800000 */
[----:B------:R-:W-:Y:S02]  /*23c0*/  IADD3.X R11, R13, R65, R14, P4, P5 ;  /* 0x000000410d0b7210 */ /* 0x000fe400027ea40e */
[----:B------:R2:W-:Y:S01]  /*23d0*/  @!P0 STG.E.U8 desc[UR36][R6.64+0x1], R25 ;  /* 0x0000011906008986 */ /* 0x0005e2000c101124 */
[----:B------:R-:W-:Y:S02]  /*23e0*/  ISETP.GE.AND P0, PT, R60, 0xa, PT ;  /* 0x0000000a3c00780c */ /* 0x000fe40003f06270 */
[C---:B------:R-:W-:Y:S02]  /*23f0*/  ISETP.LT.OR P2, PT, R20.reuse, 0x9, !P2 ;  /* 0x000000091400780c */ /* 0x040fe40005741670 */
[----:B------:R-:W-:-:S02]  /*2400*/  ISETP.LT.OR P5, PT, R20, 0x1, !P1 ;  /* 0x000000011400780c */ /* 0x000fc40004fa1670 */
[----:B------:R-:W-:Y:S01]  /*2410*/  ISETP.LT.OR P4, PT, R20, 0x1, !P0 ;  /* 0x000000011400780c */ /* 0x000fe20004781670 */
[----:B------:R-:W-:-:S12]  /*2420*/  @P3 BRA `(.L_x_42) ;  /* 0x00000000000c3947 */ /* 0x000fd80003800000 */
[----:B------:R-:W3:Y:S02]  /*2430*/  LDG.E.U8 R58, desc[UR36][R10.64] ;  /* 0x000000240a3a7981 */ /* 0x000ee4000c1e1100 */
[----:B---3--:R-:W-:-:S05]  /*2440*/  PRMT R0, R58, 0x8880, RZ ;  /* 0x000088803a007816 */ /* 0x008fca00000000ff */
[----:B------:R-:W-:-:S07]  /*2450*/  IMAD R3, R0, R57, RZ ;  /* 0x0000003900037224 */ /* 0x000fce00078e02ff */
.L_x_42:
[----:B------:R-:W-:Y:S05]  /*2460*/  BSYNC B1 ;  /* 0x0000000000017941 */ /* 0x000fea0003800000 */
.L_x_41:
[----:B------:R-:W-:Y:S01]  /*2470*/  @!P3 IMAD R13, R26, R56, R3 ;  /* 0x000000381a0db224 */ /* 0x000fe200078e0203 */
[----:B------:R-:W-:Y:S04]  /*2480*/  BSSY B1, `(.L_x_43) ;  /* 0x0000006000017945 */ /* 0x000fe80003800000 */
[----:B------:R3:W-:Y:S01]  /*2490*/  @!P3 STG.E.U8 desc[UR36][R4.64], R13 ;  /* 0x0000000d0400b986 */ /* 0x0007e2000c101124 */
[----:B------:R-:W-:Y:S05]  /*24a0*/  @P2 BRA `(.L_x_44) ;  /* 0x00000000000c2947 */ /* 0x000fea0003800000 */
[----:B------:R-:W4:Y:S02]  /*24b0*/  LDG.E.U8 R58, desc[UR36][R10.64+0x1] ;  /* 0x000001240a3a7981 */ /* 0x000f24000c1e1100 */
[----:B----4-:R-:W-:-:S05]  /*24c0*/  PRMT R0, R58, 0x8880, RZ ;  /* 0x000088803a007816 */ /* 0x010fca00000000ff */
[----:B------:R-:W-:-:S07]  /*24d0*/  IMAD R3, R0, R57, RZ ;  /* 0x0000003900037224 */ /* 0x000fce00078e02ff */
.L_x_44:
[----:B------:R-:W-:Y:S05]  /*24e0*/  BSYNC B1 ;  /* 0x0000000000017941 */ /* 0x000fea0003800000 */
.L_x_43:
[----:B------:R-:W-:Y:S01]  /*24f0*/  @!P2 IMAD R27, R27, R56, R3 ;  /* 0x000000381b1ba224 */ /* 0x000fe200078e0203 */
[----:B------:R-:W-:Y:S04]  /*2500*/  BSSY B1, `(.L_x_45) ;  /* 0x0000006000017945 */ /* 0x000fe80003800000 */
[----:B------:R4:W-:Y:S01]  /*2510*/  @!P2 STG.E.U8 desc[UR36][R4.64+0x1], R27 ;  /* 0x0000011b0400a986 */ /* 0x0009e2000c101124 */
[----:B------:R-:W-:Y:S05]  /*2520*/  @P5 BRA `(.L_x_46) ;  /* 0x00000000000c5947 */ /* 0x000fea0003800000 */
[----:B------:R-:W5:Y:S02]  /*2530*/  LDG.E.U8 R58, desc[UR36][R8.64+0x8] ;  /* 0x00000824083a7981 */ /* 0x000f64000c1e1100 */
[----:B-----5:R-:W-:-:S05]  /*2540*/  PRMT R0, R58, 0x8880, RZ ;  /* 0x000088803a007816 */ /* 0x020fca00000000ff */
[----:B------:R-:W-:-:S07]  /*2550*/  IMAD R3, R0, R57, RZ ;  /* 0x0000003900037224 */ /* 0x000fce00078e02ff */
.L_x_46:
[----:B------:R-:W-:Y:S05]  /*2560*/  BSYNC B1 ;  /* 0x0000000000017941 */ /* 0x000fea0003800000 */
.L_x_45:
[----:B---3--:R-:W-:Y:S01]  /*2570*/  @!P5 IMAD R13, R28, R56, R3 ;  /* 0x000000381c0dd224 */ /* 0x008fe200078e0203 */
[----:B------:R-:W-:Y:S04]  /*2580*/  BSSY B1, `(.L_x_47) ;  /* 0x0000006000017945 */ /* 0x000fe80003800000 */
[----:B------:R3:W-:Y:S01]  /*2590*/  @!P5 STG.E.U8 desc[UR36][R6.64+0x8], R13 ;  /* 0x0000080d0600d986 */ /* 0x0007e2000c101124 */
[----:B------:R-:W-:Y:S05]  /*25a0*/  @P4 BRA `(.L_x_48) ;  /* 0x00000000000c4947 */ /* 0x000fea0003800000 */
[----:B------:R-:W5:Y:S02]  /*25b0*/  LDG.E.U8 R58, desc[UR36][R8.64+0x9] ;  /* 0x00000924083a7981 */ /* 0x000f64000c1e1100 */
[----:B-----5:R-:W-:-:S05]  /*25c0*/  PRMT R0, R58, 0x8880, RZ ;  /* 0x000088803a007816 */ /* 0x020fca00000000ff */
[----:B------:R-:W-:-:S07]  /*25d0*/  IMAD R3, R0, R57, RZ ;  /* 0x0000003900037224 */ /* 0x000fce00078e02ff */
.L_x_48:
[----:B------:R-:W-:Y:S05]  /*25e0*/  BSYNC B1 ;  /* 0x0000000000017941 */ /* 0x000fea0003800000 */
.L_x_47:
[----:B------:R-:W-:Y:S01]  /*25f0*/  ISETP.LT.OR P1, PT, R20, 0x9, !P1 ;  /* 0x000000091400780c */ /* 0x000fe20004f21670 */
[----:B------:R-:W-:Y:S01]  /*2600*/  @!P4 IMAD R29, R29, R56, R3 ;  /* 0x000000381d1dc224 */ /* 0x000fe200078e0203 */
[C---:B------:R-:W-:Y:S01]  /*2610*/  ISETP.GE.AND P3, PT, R60.reuse, 0x11, PT ;  /* 0x000000113c00780c */ /* 0x040fe20003f66270 */
[----:B------:R-:W-:Y:S01]  /*2620*/  BSSY B1, `(.L_x_49) ;  /* 0x000000a000017945 */ /* 0x000fe20003800000 */
[----:B------:R-:W-:Y:S02]  /*2630*/  ISETP.GE.AND P2, PT, R60, 0x12, PT ;  /* 0x000000123c00780c */ /* 0x000fe40003f46270 */
[----:B------:R0:W-:Y:S01]  /*2640*/  @!P4 STG.E.U8 desc[UR36][R6.64+0x9], R29 ;  /* 0x0000091d0600c986 */ /* 0x0001e2000c101124 */
[C---:B------:R-:W-:Y:S02]  /*2650*/  ISETP.LT.OR P0, PT, R20.reuse, 0x9, !P0 ;  /* 0x000000091400780c */ /* 0x040fe40004701670 */
[C---:B------:R-:W-:Y:S02]  /*2660*/  ISETP.LT.OR P5, PT, R20.reuse, 0x1, !P3 ;  /* 0x000000011400780c */ /* 0x040fe40005fa1670 */
[----:B------:R-:W-:-:S02]  /*2670*/  ISETP.LT.OR P4, PT, R20, 0x1, !P2 ;  /* 0x000000011400780c */ /* 0x000fc40005781670 */
[----:B------:R-:W-:Y:S11]  /*2680*/  @P1 BRA `(.L_x_50) ;  /* 0x00000000000c1947 */ /* 0x000ff60003800000 */
[----:B------:R-:W5:Y:S02]  /*2690*/  LDG.E.U8 R58, desc[UR36][R10.64+0x8] ;  /* 0x000008240a3a7981 */ /* 0x000f64000c1e1100 */
[----:B-----5:R-:W-:-:S05]  /*26a0*/  PRMT R0, R58, 0x8880, RZ ;  /* 0x000088803a007816 */ /* 0x020fca00000000ff */
[----:B------:R-:W-:-:S07]  /*26b0*/  IMAD R3, R0, R57, RZ ;  /* 0x0000003900037224 */ /* 0x000fce00078e02ff */
.L_x_50:
[----:B------:R-:W-:Y:S05]  /*26c0*/  BSYNC B1 ;  /* 0x0000000000017941 */ /* 0x000fea0003800000 */
.L_x_49:
[----:B---3--:R-:W-:Y:S01]  /*26d0*/  @!P1 IMAD R13, R30, R56, R3 ;  /* 0x000000381e0d9224 */ /* 0x008fe200078e0203 */
[----:B------:R-:W-:Y:S04]  /*26e0*/  BSSY B1, `(.L_x_51) ;  /* 0x0000006000017945 */ /* 0x000fe80003800000 */
[----:B------:R3:W-:Y:S01]  /*26f0*/  @!P1 STG.E.U8 desc[UR36][R4.64+0x8], R13 ;  /* 0x0000080d04009986 */ /* 0x0007e2000c101124 */
[----:B------:R-:W-:Y:S05]  /*2700*/  @P0 BRA `(.L_x_52) ;  /* 0x00000000000c0947 */ /* 0x000fea0003800000 */
[----:B------:R-:W5:Y:S02]  /*2710*/  LDG.E.U8 R58, desc[UR36][R10.64+0x9] ;  /* 0x000009240a3a7981 */ /* 0x000f64000c1e1100 */
[----:B-----5:R-:W-:-:S05]  /*2720*/  PRMT R0, R58, 0x8880, RZ ;  /* 0x000088803a007816 */ /* 0x020fca00000000ff */
[----:B------:R-:W-:-:S07]  /*2730*/  IMAD R3, R0, R57, RZ ;  /* 0x0000003900037224 */ /* 0x000fce00078e02ff */
.L_x_52:
[----:B------:R-:W-:Y:S05]  /*2740*/  BSYNC B1 ;  /* 0x0000000000017941 */ /* 0x000fea0003800000 */
.L_x_51:
[----:B------:R-:W-:Y:S01]  /*2750*/  @!P0 IMAD R31, R31, R56, R3 ;  /* 0x000000381f1f8224 */ /* 0x000fe200078e0203 */
[----:B------:R-:W-:Y:S04]  /*2760*/  BSSY B1, `(.L_x_53) ;  /* 0x0000006000017945 */ /* 0x000fe80003800000 */
[----:B------:R0:W-:Y:S01]  /*2770*/  @!P0 STG.E.U8 desc[UR36][R4.64+0x9], R31 ;  /* 0x0000091f04008986 */ /* 0x0001e2000c101124 */
[----:B------:R-:W-:Y:S05]  /*2780*/  @P5 BRA `(.L_x_54) ;  /* 0x00000000000c5947 */ /* 0x000fea0003800000 */
[----:B------:R-:W5:Y:S02]  /*2790*/  LDG.E.U8 R58, desc[UR36][R8.64+0x10] ;  /* 0x00001024083a7981 */ /* 0x000f64000c1e1100 */
[----:B-----5:R-:W-:-:S05]  /*27a0*/  PRMT R0, R58, 0x8880, RZ ;  /* 0x000088803a007816 */ /* 0x020fca00000000ff */
[----:B------:R-:W-:-:S07]  /*27b0*/  IMAD R3, R0, R57, RZ ;  /* 0x0000003900037224 */ /* 0x000fce00078e02ff */
.L_x_54:
[----:B------:R-:W-:Y:S05]  /*27c0*/  BSYNC B1 ;  /* 0x0000000000017941 */ /* 0x000fea0003800000 */
.L_x_53:
[----:B---3--:R-:W-:Y:S01]  /*27d0*/  @!P5 IMAD R13, R32, R56, R3 ;  /* 0x00000038200dd224 */ /* 0x008fe200078e0203 */
[----:B------:R-:W-:Y:S04]  /*27e0*/  BSSY B1, `(.L_x_55) ;  /* 0x0000006000017945 */ /* 0x000fe80003800000 */
[----:B------:R3:W-:Y:S01]  /*27f0*/  @!P5 STG.E.U8 desc[UR36][R6.64+0x10], R13 ;  /* 0x0000100d0600d986 */ /* 0x0007e2000c101124 */
[----:B------:R-:W-:Y:S05]  /*2800*/  @P4 BRA `(.L_x_56) ;  /* 0x00000000000c4947 */ /* 0x000fea0003800000 */
[----:B------:R-:W5:Y:S02]  /*2810*/  LDG.E.U8 R58, desc[UR36][R8.64+0x11] ;  /* 0x00001124083a7981 */ /* 0x000f64000c1e1100 */
[----:B-----5:R-:W-:-:S05]  /*2820*/  PRMT R0, R58, 0x8880, RZ ;  /* 0x000088803a007816 */ /* 0x020fca00000000ff */
[----:B------:R-:W-:-:S07]  /*2830*/  IMAD R3, R0, R57, RZ ;  /* 0x0000003900037224 */ /* 0x000fce00078e02ff */
.L_x_56:
[----:B------:R-:W-:Y:S05]  /*2840*/  BSYNC B1 ;  /* 0x0000000000017941 */ /* 0x000fea0003800000 */
.L_x_55:
        /* <DEDUP_REMOVED lines=13> */
.L_x_58:
[----:B------:R-:W-:Y:S05]  /*2920*/  BSYNC B1 ;  /* 0x0000000000017941 */ /* 0x000fea0003800000 */
.L_x_57:
[----:B---3--:R-:W-:Y:S01]  /*2930*/  @!P3 IMAD R13, R34, R56, R3 ;  /* 0x00000038220db224 */ /* 0x008fe200078e0203 */
[----:B------:R-:W-:Y:S04]  /*2940*/  BSSY B1, `(.L_x_59) ;  /* 0x0000006000017945 */ /* 0x000fe80003800000 */
[----:B------:R3:W-:Y:S01]  /*2950*/  @!P3 STG.E.U8 desc[UR36][R4.64+0x10], R13 ;  /* 0x0000100d0400b986 */ /* 0x0007e2000c101124 */
[----:B------:R-:W-:Y:S05]  /*2960*/  @P2 BRA `(.L_x_60) ;  /* 0x00000000000c2947 */ /* 0x000fea0003800000 */
[----:B------:R-:W5:Y:S02]  /*2970*/  LDG.E.U8 R58, desc[UR36][R10.64+0x11] ;  /* 0x000011240a3a7981 */ /* 0x000f64000c1e1100 */
[----:B-----5:R-:W-:-:S05]  /*2980*/  PRMT R0, R58, 0x8880, RZ ;  /* 0x000088803a007816 */ /* 0x020fca00000000ff */
[----:B------:R-:W-:-:S07]  /*2990*/  IMAD R3, R0, R57, RZ ;  /* 0x0000003900037224 */ /* 0x000fce00078e02ff */
.L_x_60:
[----:B------:R-:W-:Y:S05]  /*29a0*/  BSYNC B1 ;  /* 0x0000000000017941 */ /* 0x000fea0003800000 */
.L_x_59:
[----:B------:R-:W-:Y:S01]  /*29b0*/  @!P2 IMAD R35, R35, R56, R3 ;  /* 0x000000382323a224 */ /* 0x000fe200078e0203 */
[----:B------:R-:W-:Y:S04]  /*29c0*/  BSSY B1, `(.L_x_61) ;  /* 0x0000006000017945 */ /* 0x000fe80003800000 */
[----:B------:R0:W-:Y:S01]  /*29d0*/  @!P2 STG.E.U8 desc[UR36][R4.64+0x11], R35 ;  /* 0x000011230400a986 */ /* 0x0001e2000c101124 */
[----:B------:R-:W-:Y:S05]  /*29e0*/  @P5 BRA `(.L_x_62) ;  /* 0x00000000000c5947 */ /* 0x000fea0003800000 */
[----:B------:R-:W5:Y:S02]  /*29f0*/  LDG.E.U8 R58, desc[UR36][R8.64+0x18] ;  /* 0x00001824083a7981 */ /* 0x000f64000c1e1100 */
[----:B-----5:R-:W-:-:S05]  /*2a00*/  PRMT R0, R58, 0x8880, RZ ;  /* 0x000088803a007816 */ /* 0x020fca00000000ff */
[----:B------:R-:W-:-:S07]  /*2a10*/  IMAD R3, R0, R57, RZ ;  /* 0x0000003900037224 */ /* 0x000fce00078e02ff */
.L_x_62:
[----:B------:R-:W-:Y:S05]  /*2a20*/  BSYNC B1 ;  /* 0x0000000000017941 */ /* 0x000fea0003800000 */
.L_x_61:
[----:B---3--:R-:W-:Y:S01]  /*2a30*/  @!P5 IMAD R13, R36, R56, R3 ;  /* 0x00000038240dd224 */ /* 0x008fe200078e0203 */
[----:B------:R-:W-:Y:S04]  /*2a40*/  BSSY B1, `(.L_x_63) ;  /* 0x0000006000017945 */ /* 0x000fe80003800000 */
[----:B------:R3:W-:Y:S01]  /*2a50*/  @!P5 STG.E.U8 desc[UR36][R6.64+0x18], R13 ;  /* 0x0000180d0600d986 */ /* 0x0007e2000c101124 */
[----:B------:R-:W-:Y:S05]  /*2a60*/  @P4 BRA `(.L_x_64) ;  /* 0x00000000000c4947 */ /* 0x000fea0003800000 */
[----:B------:R-:W5:Y:S02]  /*2a70*/  LDG.E.U8 R58, desc[UR36][R8.64+0x19] ;  /* 0x00001924083a7981 */ /* 0x000f64000c1e1100 */
[----:B-----5:R-:W-:-:S05]  /*2a80*/  PRMT R0, R58, 0x8880, RZ ;  /* 0x000088803a007816 */ /* 0x020fca00000000ff */
[----:B------:R-:W-:-:S07]  /*2a90*/  IMAD R3, R0, R57, RZ ;  /* 0x0000003900037224 */ /* 0x000fce00078e02ff */
.L_x_64:
[----:B------:R-:W-:Y:S05]  /*2aa0*/  BSYNC B1 ;  /* 0x0000000000017941 */ /* 0x000fea0003800000 */
.L_x_63:
        /* <DEDUP_REMOVED lines=13> */
.L_x_66:
[----:B------:R-:W-:Y:S05]  /*2b80*/  BSYNC B1 ;  /* 0x0000000000017941 */ /* 0x000fea0003800000 */
.L_x_65:
[----:B---3--:R-:W-:Y:S01]  /*2b90*/  @!P1 IMAD R13, R38, R56, R3 ;  /* 0x00000038260d9224 */ /* 0x008fe200078e0203 */
[----:B------:R-:W-:Y:S04]  /*2ba0*/  BSSY B1, `(.L_x_67) ;  /* 0x0000006000017945 */ /* 0x000fe80003800000 */
[----:B------:R3:W-:Y:S01]  /*2bb0*/  @!P1 STG.E.U8 desc[UR36][R4.64+0x18], R13 ;  /* 0x0000180d04009986 */ /* 0x0007e2000c101124 */
[----:B------:R-:W-:Y:S05]  /*2bc0*/  @P4 BRA `(.L_x_68) ;  /* 0x00000000000c4947 */ /* 0x000fea0003800000 */
[----:B------:R-:W5:Y:S02]  /*2bd0*/  LDG.E.U8 R58, desc[UR36][R10.64+0x19] ;  /* 0x000019240a3a7981 */ /* 0x000f64000c1e1100 */
[----:B-----5:R-:W-:-:S05]  /*2be0*/  PRMT R0, R58, 0x8880, RZ ;  /* 0x000088803a007816 */ /* 0x020fca00000000ff */
[----:B------:R-:W-:-:S07]  /*2bf0*/  IMAD R3, R0, R57, RZ ;  /* 0x0000003900037224 */ /* 0x000fce00078e02ff */
.L_x_68:
[----:B------:R-:W-:Y:S05]  /*2c00*/  BSYNC B1 ;  /* 0x0000000000017941 */ /* 0x000fea0003800000 */
.L_x_67:
[----:B------:R-:W-:Y:S01]  /*2c10*/  @!P4 IMAD R39, R39, R56, R3 ;  /* 0x000000382727c224 */ /* 0x000fe200078e0203 */
[----:B------:R-:W-:Y:S04]  /*2c20*/  BSSY B1, `(.L_x_69) ;  /* 0x0000006000017945 */ /* 0x000fe80003800000 */
[----:B------:R0:W-:Y:S01]  /*2c30*/  @!P4 STG.E.U8 desc[UR36][R4.64+0x19], R39 ;  /* 0x000019270400c986 */ /* 0x0001e2000c101124 */
[----:B------:R-:W-:Y:S05]  /*2c40*/  @P5 BRA `(.L_x_70) ;  /* 0x00000000000c5947 */ /* 0x000fea0003800000 */
[----:B------:R-:W5:Y:S02]  /*2c50*/  LDG.E.U8 R58, desc[UR36][R8.64+0x20] ;  /* 0x00002024083a7981 */ /* 0x000f64000c1e1100 */
[----:B-----5:R-:W-:-:S05]  /*2c60*/  PRMT R0, R58, 0x8880, RZ ;  /* 0x000088803a007816 */ /* 0x020fca00000000ff */
[----:B------:R-:W-:-:S07]  /*2c70*/  IMAD R3, R0, R57, RZ ;  /* 0x0000003900037224 */ /* 0x000fce00078e02ff */
.L_x_70:
[----:B------:R-:W-:Y:S05]  /*2c80*/  BSYNC B1 ;  /* 0x0000000000017941 */ /* 0x000fea0003800000 */
.L_x_69:
[----:B---3--:R-:W-:Y:S01]  /*2c90*/  @!P5 IMAD R13, R40, R56, R3 ;  /* 0x00000038280dd224 */ /* 0x008fe200078e0203 */
[----:B------:R-:W-:Y:S04]  /*2ca0*/  BSSY B1, `(.L_x_71) ;  /* 0x0000006000017945 */ /* 0x000fe80003800000 */
[----:B------:R3:W-:Y:S01]  /*2cb0*/  @!P5 STG.E.U8 desc[UR36][R6.64+0x20], R13 ;  /* 0x0000200d0600d986 */ /* 0x0007e2000c101124 */
[----:B------:R-:W-:Y:S05]  /*2cc0*/  @P0 BRA `(.L_x_72) ;  /* 0x00000000000c0947 */ /* 0x000fea0003800000 */
[----:B------:R-:W5:Y:S02]  /*2cd0*/  LDG.E.U8 R58, desc[UR36][R8.64+0x21] ;  /* 0x00002124083a7981 */ /* 0x000f64000c1e1100 */
[----:B-----5:R-:W-:-:S05]  /*2ce0*/  PRMT R0, R58, 0x8880, RZ ;  /* 0x000088803a007816 */ /* 0x020fca00000000ff */
[----:B------:R-:W-:-:S07]  /*2cf0*/  IMAD R3, R0, R57, RZ ;  /* 0x0000003900037224 */ /* 0x000fce00078e02ff */
.L_x_72:
[----:B------:R-:W-:Y:S05]  /*2d00*/  BSYNC B1 ;  /* 0x0000000000017941 */ /* 0x000fea0003800000 */
.L_x_71:
        /* <DEDUP_REMOVED lines=13> */
.L_x_74:
[----:B------:R-:W-:Y:S05]  /*2de0*/  BSYNC B1 ;  /* 0x0000000000017941 */ /* 0x000fea0003800000 */
.L_x_73:
[----:B---3--:R-:W-:Y:S01]  /*2df0*/  @!P3 IMAD R13, R42, R56, R3 ;  /* 0x000000382a0db224 */ /* 0x008fe200078e0203 */
[----:B------:R-:W-:Y:S04]  /*2e00*/  BSSY B1, `(.L_x_75) ;  /* 0x0000006000017945 */ /* 0x000fe80003800000 */
[----:B------:R3:W-:Y:S01]  /*2e10*/  @!P3 STG.E.U8 desc[UR36][R4.64+0x20], R13 ;  /* 0x0000200d0400b986 */ /* 0x0007e2000c101124 */
[----:B------:R-:W-:Y:S05]  /*2e20*/  @P2 BRA `(.L_x_76) ;  /* 0x00000000000c2947 */ /* 0x000fea0003800000 */
[----:B------:R-:W5:Y:S02]  /*2e30*/  LDG.E.U8 R58, desc[UR36][R10.64+0x21] ;  /* 0x000021240a3a7981 */ /* 0x000f64000c1e1100 */
[----:B-----5:R-:W-:-:S05]  /*2e40*/  PRMT R0, R58, 0x8880, RZ ;  /* 0x000088803a007816 */ /* 0x020fca00000000ff */
[----:B------:R-:W-:-:S07]  /*2e50*/  IMAD R3, R0, R57, RZ ;  /* 0x0000003900037224 */ /* 0x000fce00078e02ff */
.L_x_76:
[----:B------:R-:W-:Y:S05]  /*2e60*/  BSYNC B1 ;  /* 0x0000000000017941 */ /* 0x000fea0003800000 */
.L_x_75:
[----:B------:R-:W-:Y:S01]  /*2e70*/  @!P2 IMAD R43, R43, R56, R3 ;  /* 0x000000382b2ba224 */ /* 0x000fe200078e0203 */
[----:B------:R-:W-:Y:S04]  /*2e80*/  BSSY B1, `(.L_x_77) ;  /* 0x0000006000017945 */ /* 0x000fe80003800000 */
[----:B------:R0:W-:Y:S01]  /*2e90*/  @!P2 STG.E.U8 desc[UR36][R4.64+0x21], R43 ;  /* 0x0000212b0400a986 */ /* 0x0001e2000c101124 */
[----:B------:R-:W-:Y:S05]  /*2ea0*/  @P0 BRA `(.L_x_78) ;  /* 0x00000000000c0947 */ /* 0x000fea0003800000 */
[----:B------:R-:W5:Y:S02]  /*2eb0*/  LDG.E.U8 R58, desc[UR36][R8.64+0x28] ;  /* 0x00002824083a7981 */ /* 0x000f64000c1e1100 */
[----:B-----5:R-:W-:-:S05]  /*2ec0*/  PRMT R0, R58, 0x8880, RZ ;  /* 0x000088803a007816 */ /* 0x020fca00000000ff */
[----:B------:R-:W-:-:S07]  /*2ed0*/  IMAD R3, R0, R57, RZ ;  /* 0x0000003900037224 */ /* 0x000fce00078e02ff */
.L_x_78:
[----:B------:R-:W-:Y:S05]  /*2ee0*/  BSYNC B1 ;  /* 0x0000000000017941 */ /* 0x000fea0003800000 */
.L_x_77:
[----:B---3--:R-:W-:Y:S01]  /*2ef0*/  @!P0 IMAD R13, R44, R56, R3 ;  /* 0x000000382c0d8224 */ /* 0x008fe200078e0203 */
[----:B------:R-:W-:Y:S04]  /*2f00*/  BSSY B1, `(.L_x_79) ;  /* 0x0000006000017945 */ /* 0x000fe80003800000 */
[----:B------:R3:W-:Y:S01]  /*2f10*/  @!P0 STG.E.U8 desc[UR36][R6.64+0x28], R13 ;  /* 0x0000280d06008986 */ /* 0x0007e2000c101124 */
[----:B------:R-:W-:Y:S05]  /*2f20*/  @P5 BRA `(.L_x_80) ;  /* 0x00000000000c5947 */ /* 0x000fea0003800000 */
[----:B------:R-:W5:Y:S02]  /*2f30*/  LDG.E.U8 R58, desc[UR36][R8.64+0x29] ;  /* 0x00002924083a7981 */ /* 0x000f64000c1e1100 */
[----:B-----5:R-:W-:-:S05]  /*2f40*/  PRMT R0, R58, 0x8880, RZ ;  /* 0x000088803a007816 */ /* 0x020fca00000000ff */
[----:B------:R-:W-:-:S07]  /*2f50*/  IMAD R3, R0, R57, RZ ;  /* 0x0000003900037224 */ /* 0x000fce00078e02ff */
.L_x_80:
[----:B------:R-:W-:Y:S05]  /*2f60*/  BSYNC B1 ;  /* 0x0000000000017941 */ /* 0x000fea0003800000 */
.L_x_79:
        /* <DEDUP_REMOVED lines=13> */
.L_x_82:
[----:B------:R-:W-:Y:S05]  /*3040*/  BSYNC B1 ;  /* 0x0000000000017941 */ /* 0x000fea0003800000 */
.L_x_81:
[----:B---3--:R-:W-:Y:S01]  /*3050*/  @!P4 IMAD R13, R46, R56, R3 ;  /* 0x000000382e0dc224 */ /* 0x008fe200078e0203 */
[----:B------:R-:W-:Y:S04]  /*3060*/  BSSY B1, `(.L_x_83) ;  /* 0x0000006000017945 */ /* 0x000fe80003800000 */
[----:B------:R3:W-:Y:S01]  /*3070*/  @!P4 STG.E.U8 desc[UR36][R4.64+0x28], R13 ;  /* 0x0000280d0400c986 */ /* 0x0007e2000c101124 */
[----:B------:R-:W-:Y:S05]  /*3080*/  @P1 BRA `(.L_x_84) ;  /* 0x00000000000c1947 */ /* 0x000fea0003800000 */
[----:B------:R-:W5:Y:S02]  /*3090*/  LDG.E.U8 R58, desc[UR36][R10.64+0x29] ;  /* 0x000029240a3a7981 */ /* 0x000f64000c1e1100 */
[----:B-----5:R-:W-:-:S05]  /*30a0*/  PRMT R0, R58, 0x8880, RZ ;  /* 0x000088803a007816 */ /* 0x020fca00000000ff */
[----:B------:R-:W-:-:S07]  /*30b0*/  IMAD R3, R0, R57, RZ ;  /* 0x0000003900037224 */ /* 0x000fce00078e02ff */
.L_x_84:
[----:B------:R-:W-:Y:S05]  /*30c0*/  BSYNC B1 ;  /* 0x0000000000017941 */ /* 0x000fea0003800000 */
.L_x_83:
[----:B------:R-:W-:Y:S01]  /*30d0*/  @!P1 IMAD R47, R47, R56, R3 ;  /* 0x000000382f2f9224 */ /* 0x000fe200078e0203 */
[----:B------:R-:W-:Y:S04]  /*30e0*/  BSSY B1, `(.L_x_85) ;  /* 0x0000006000017945 */ /* 0x000fe80003800000 */
[----:B------:R0:W-:Y:S01]  /*30f0*/  @!P1 STG.E.U8 desc[UR36][R4.64+0x29], R47 ;  /* 0x0000292f04009986 */ /* 0x0001e2000c101124 */
[----:B------:R-:W-:Y:S05]  /*3100*/  @P3 BRA `(.L_x_86) ;  /* 0x00000000000c3947 */ /* 0x000fea0003800000 */
[----:B------:R-:W5:Y:S02]  /*3110*/  LDG.E.U8 R58, desc[UR36][R8.64+0x30] ;  /* 0x00003024083a7981 */ /* 0x000f64000c1e1100 */
[----:B-----5:R-:W-:-:S05]  /*3120*/  PRMT R0, R58, 0x8880, RZ ;  /* 0x000088803a007816 */ /* 0x020fca00000000ff */
[----:B------:R-:W-:-:S07]  /*3130*/  IMAD R3, R0, R57, RZ ;  /* 0x0000003900037224 */ /* 0x000fce00078e02ff */
.L_x_86:
[----:B------:R-:W-:Y:S05]  /*3140*/  BSYNC B1 ;  /* 0x0000000000017941 */ /* 0x000fea0003800000 */
.L_x_85:
[----:B---3--:R-:W-:Y:S01]  /*3150*/  @!P3 IMAD R13, R48, R56, R3 ;  /* 0x00000038300db224 */ /* 0x008fe200078e0203 */
[----:B------:R-:W-:Y:S04]  /*3160*/  BSSY B1, `(.L_x_87) ;  /* 0x0000006000017945 */ /* 0x000fe80003800000 */
[----:B------:R3:W-:Y:S01]  /*3170*/  @!P3 STG.E.U8 desc[UR36][R6.64+0x30], R13 ;  /* 0x0000300d0600b986 */ /* 0x0007e2000c101124 */
[----:B------:R-:W-:Y:S05]  /*3180*/  @P5 BRA `(.L_x_88) ;  /* 0x00000000000c5947 */ /* 0x000fea0003800000 */
[----:B------:R-:W5:Y:S02]  /*3190*/  LDG.E.U8 R58, desc[UR36][R8.64+0x31] ;  /* 0x00003124083a7981 */ /* 0x000f64000c1e1100 */
[----:B-----5:R-:W-:-:S05]  /*31a0*/  PRMT R0, R58, 0x8880, RZ ;  /* 0x000088803a007816 */ /* 0x020fca00000000ff */
[----:B------:R-:W-:-:S07]  /*31b0*/  IMAD R3, R0, R57, RZ ;  /* 0x0000003900037224 */ /* 0x000fce00078e02ff */
.L_x_88:
[----:B------:R-:W-:Y:S05]  /*31c0*/  BSYNC B1 ;  /* 0x0000000000017941 */ /* 0x000fea0003800000 */
.L_x_87:
        /* <DEDUP_REMOVED lines=9> */
[----:B------:R-:W-:Y:S01]  /*3260*/  ISETP.LT.OR P3, PT, R20, 0x9, !P3 ;  /* 0x000000091400780c */ /* 0x000fe20005f61670 */
[----:B------:R-:W-:-:S12]  /*3270*/  @P2 BRA `(.L_x_90) ;  /* 0x00000000000c2947 */ /* 0x000fd80003800000 */
[----:B------:R-:W5:Y:S02]  /*3280*/  LDG.E.U8 R58, desc[UR36][R10.64+0x30] ;  /* 0x000030240a3a7981 */ /* 0x000f64000c1e1100 */
[----:B-----5:R-:W-:-:S05]  /*3290*/  PRMT R0, R58, 0x8880, RZ ;  /* 0x000088803a007816 */ /* 0x020fca00000000ff */
[----:B------:R-:W-:-:S07]  /*32a0*/  IMAD R3, R0, R57, RZ ;  /* 0x0000003900037224 */ /* 0x000fce00078e02ff */
.L_x_90:
[----:B------:R-:W-:Y:S05]  /*32b0*/  BSYNC B1 ;  /* 0x0000000000017941 */ /* 0x000fea0003800000 */
.L_x_89:
[----:B---3--:R-:W-:Y:S01]  /*32c0*/  @!P2 IMAD R13, R50, R56, R3 ;  /* 0x00000038320da224 */ /* 0x008fe200078e0203 */
[----:B------:R-:W-:Y:S04]  /*32d0*/  BSSY B1, `(.L_x_91) ;  /* 0x0000006000017945 */ /* 0x000fe80003800000 */
[----:B------:R3:W-:Y:S01]  /*32e0*/  @!P2 STG.E.U8 desc[UR36][R4.64+0x30], R13 ;  /* 0x0000300d0400a986 */ /* 0x0007e2000c101124 */
[----:B------:R-:W-:Y:S05]  /*32f0*/  @P0 BRA `(.L_x_92) ;  /* 0x00000000000c0947 */ /* 0x000fea0003800000 */
[----:B------:R-:W5:Y:S02]  /*3300*/  LDG.E.U8 R58, desc[UR36][R10.64+0x31] ;  /* 0x000031240a3a7981 */ /* 0x000f64000c1e1100 */
[----:B-----5:R-:W-:-:S05]  /*3310*/  PRMT R0, R58, 0x8880, RZ ;  /* 0x000088803a007816 */ /* 0x020fca00000000ff */
[----:B------:R-:W-:-:S07]  /*3320*/  IMAD R3, R0, R57, RZ ;  /* 0x0000003900037224 */ /* 0x000fce00078e02ff */
.L_x_92:
[----:B------:R-:W-:Y:S05]  /*3330*/  BSYNC B1 ;  /* 0x0000000000017941 */ /* 0x000fea0003800000 */
.L_x_91:
[----:B------:R-:W-:Y:S01]  /*3340*/  @!P0 IMAD R51, R51, R56, R3 ;  /* 0x0000003833338224 */ /* 0x000fe200078e0203 */
[----:B------:R-:W-:Y:S04]  /*3350*/  BSSY B1, `(.L_x_93) ;  /* 0x0000006000017945 */ /* 0x000fe80003800000 */
[----:B------:R0:W-:Y:S01]  /*3360*/  @!P0 STG.E.U8 desc[UR36][R4.64+0x31], R51 ;  /* 0x0000313304008986 */ /* 0x0001e2000c101124 */
[----:B------:R-:W-:Y:S05]  /*3370*/  @P5 BRA `(.L_x_94) ;  /* 0x00000000000c5947 */ /* 0x000fea0003800000 */
[----:B------:R-:W5:Y:S02]  /*3380*/  LDG.E.U8 R58, desc[UR36][R8.64+0x38] ;  /* 0x00003824083a7981 */ /* 0x000f64000c1e1100 */
[----:B-----5:R-:W-:-:S05]  /*3390*/  PRMT R0, R58, 0x8880, RZ ;  /* 0x000088803a007816 */ /* 0x020fca00000000ff */
[----:B------:R-:W-:-:S07]  /*33a0*/  IMAD R3, R0, R57, RZ ;  /* 0x0000003900037224 */ /* 0x000fce00078e02ff */
.L_x_94:
[----:B------:R-:W-:Y:S05]  /*33b0*/  BSYNC B1 ;  /* 0x0000000000017941 */ /* 0x000fea0003800000 */
.L_x_93:
[----:B---3--:R-:W-:Y:S01]  /*33c0*/  @!P5 IMAD R13, R52, R56, R3 ;  /* 0x00000038340dd224 */ /* 0x008fe200078e0203 */
[----:B------:R-:W-:Y:S04]  /*33d0*/  BSSY B1, `(.L_x_95) ;  /* 0x0000006000017945 */ /* 0x000fe80003800000 */
[----:B------:R3:W-:Y:S01]  /*33e0*/  @!P5 STG.E.U8 desc[UR36][R6.64+0x38], R13 ;  /* 0x0000380d0600d986 */ /* 0x0007e2000c101124 */
[----:B------:R-:W-:Y:S05]  /*33f0*/  @P4 BRA `(.L_x_96) ;  /* 0x00000000000c4947 */ /* 0x000fea0003800000 */
[----:B------:R-:W5:Y:S02]  /*3400*/  LDG.E.U8 R58, desc[UR36][R8.64+0x39] ;  /* 0x00003924083a7981 */ /* 0x000f64000c1e1100 */
[----:B-----5:R-:W-:-:S05]  /*3410*/  PRMT R0, R58, 0x8880, RZ ;  /* 0x000088803a007816 */ /* 0x020fca00000000ff */
[----:B------:R-:W-:-:S07]  /*3420*/  IMAD R3, R0, R57, RZ ;  /* 0x0000003900037224 */ /* 0x000fce00078e02ff */
.L_x_96:
[----:B------:R-:W-:Y:S05]  /*3430*/  BSYNC B1 ;  /* 0x0000000000017941 */ /* 0x000fea0003800000 */
.L_x_95:
[----:B------:R-:W-:Y:S01]  /*3440*/  @!P4 IMAD R53, R53, R56, R3 ;  /* 0x000000383535c224 */ /* 0x000fe200078e0203 */
[----:B------:R-:W-:Y:S04]  /*3450*/  BSSY B1, `(.L_x_97) ;  /* 0x0000006000017945 */ /* 0x000fe80003800000 */
[----:B------:R0:W-:Y:S01]  /*3460*/  @!P4 STG.E.U8 desc[UR36][R6.64+0x39], R53 ;  /* 0x000039350600c986 */ /* 0x0001e2000c101124 */
[----:B------:R-:W-:Y:S05]  /*3470*/  @P3 BRA `(.L_x_98) ;  /* 0x00000000000c3947 */ /* 0x000fea0003800000 */
[----:B------:R-:W5:Y:S02]  /*3480*/  LDG.E.U8 R58, desc[UR36][R10.64+0x38] ;  /* 0x000038240a3a7981 */ /* 0x000f64000c1e1100 */
[----:B-----5:R-:W-:-:S05]  /*3490*/  PRMT R0, R58, 0x8880, RZ ;  /* 0x000088803a007816 */ /* 0x020fca00000000ff */
[----:B------:R-:W-:-:S07]  /*34a0*/  IMAD R3, R0, R57, RZ ;  /* 0x0000003900037224 */ /* 0x000fce00078e02ff */
.L_x_98:
[----:B------:R-:W-:Y:S05]  /*34b0*/  BSYNC B1 ;  /* 0x0000000000017941 */ /* 0x000fea0003800000 */
.L_x_97:
[----:B0123--:R-:W-:Y:S01]  /*34c0*/  @!P3 IMAD R7, R54, R56, R3 ;  /* 0x000000383607b224 */ /* 0x00ffe200078e0203 */
[----:B------:R-:W-:Y:S01]  /*34d0*/  ISETP.LT.OR P1, PT, R20, 0x9, !P1 ;  /* 0x000000091400780c */ /* 0x000fe20004f21670 */
[----:B------:R-:W-:Y:S03]  /*34e0*/  BSSY B1, `(.L_x_99) ;  /* 0x0000006000017945 */ /* 0x000fe60003800000 */
[----:B------:R0:W-:Y:S09]  /*34f0*/  @!P3 STG.E.U8 desc[UR36][R4.64+0x38], R7 ;  /* 0x000038070400b986 */ /* 0x0001f2000c101124 */
[----:B------:R-:W-:Y:S05]  /*3500*/  @P1 BRA `(.L_x_100) ;  /* 0x00000000000c1947 */ /* 0x000fea0003800000 */
[----:B------:R-:W2:Y:S02]  /*3510*/  LDG.E.U8 R58, desc[UR36][R10.64+0x39] ;  /* 0x000039240a3a7981 */ /* 0x000ea4000c1e1100 */
[----:B--2---:R-:W-:-:S05]  /*3520*/  PRMT R0, R58, 0x8880, RZ ;  /* 0x000088803a007816 */ /* 0x004fca00000000ff */
[----:B------:R-:W-:-:S07]  /*3530*/  IMAD R3, R0, R57, RZ ;  /* 0x0000003900037224 */ /* 0x000fce00078e02ff */
.L_x_100:
[----:B------:R-:W-:Y:S05]  /*3540*/  BSYNC B1 ;  /* 0x0000000000017941 */ /* 0x000fea0003800000 */
.L_x_99:
[----:B------:R-:W-:Y:S01]  /*3550*/  IMAD R3, R55, R56, R3 ;  /* 0x0000003837037224 */ /* 0x000fe200078e0203 */
[----:B------:R-:W-:Y:S06]  /*3560*/  @P1 BRA `(.L_x_101) ;  /* 0x0000000400c81947 */ /* 0x000fec0003800000 */
[----:B------:R1:W-:Y:S01]  /*3570*/  STG.E.U8 desc[UR36][R4.64+0x39], R3 ;  /* 0x0000390304007986 */ /* 0x0003e2000c101124 */
[----:B------:R-:W-:Y:S05]  /*3580*/  BRA `(.L_x_101) ;  /* 0x0000000400c07947 */ /* 0x000fea0003800000 */
.L_x_36:
[C---:B------:R-:W-:Y:S02]  /*3590*/  ISETP.GE.AND P1, PT, R60.reuse, 0x1, PT ;  /* 0x000000013c00780c */ /* 0x040fe40003f26270 */
[----:B------:R-:W-:Y:S02]  /*35a0*/  ISETP.GE.AND P0, PT, R60, 0x2, PT ;  /* 0x000000023c00780c */ /* 0x000fe40003f06270 */
[C---:B------:R-:W-:Y:S02]  /*35b0*/  ISETP.LT.OR P4, PT, R20.reuse, 0x1, !P1 ;  /* 0x000000011400780c */ /* 0x040fe40004f81670 */
[C---:B------:R-:W-:Y:S02]  /*35c0*/  ISETP.LT.OR P5, PT, R20.reuse, 0x1, !P0 ;  /* 0x000000011400780c */ /* 0x040fe400047a1670 */
[C---:B------:R-:W-:Y:S02]  /*35d0*/  ISETP.LT.OR P1, PT, R20.reuse, 0x9, !P1 ;  /* 0x000000091400780c */ /* 0x040fe40004f21670 */
[----:B------:R-:W-:-:S02]  /*35e0*/  ISETP.LT.OR P0, PT, R20, 0x9, !P0 ;  /* 0x000000091400780c */ /* 0x000fc40004701670 */
[C---:B------:R-:W-:Y:S02]  /*35f0*/  ISETP.GE.AND P3, PT, R60.reuse, 0x9, PT ;  /* 0x000000093c00780c */ /* 0x040fe40003f66270 */
[----:B------:R-:W-:-:S03]  /*3600*/  ISETP.GE.AND P2, PT, R60, 0xa, PT ;  /* 0x0000000a3c00780c */ /* 0x000fc60003f46270 */
[-C--:B------:R-:W-:Y:S02]  /*3610*/  @!P4 IMAD R3, R24, R56.reuse, RZ ;  /* 0x000000381803c224 */ /* 0x080fe400078e02ff */
[-C--:B------:R-:W-:Y:S02]  /*3620*/  @!P5 IMAD R25, R25, R56.reuse, RZ ;  /* 0x000000381919d224 */ /* 0x080fe400078e02ff */
[-C--:B------:R-:W-:Y:S01]  /*3630*/  @!P1 IMAD R9, R26, R56.reuse, RZ ;  /* 0x000000381a099224 */ /* 0x080fe200078e02ff */
[----:B------:R0:W-:Y:S01]  /*3640*/  @!P4 STG.E.U8 desc[UR36][R6.64], R3 ;  /* 0x000000030600c986 */ /* 0x0001e2000c101124 */
[C---:B------:R-:W-:Y:S01]  /*3650*/  ISETP.LT.OR P4, PT, R20.reuse, 0x1, !P3 ;  /* 0x000000011400780c */ /* 0x040fe20005f81670 */
[----:B------:R-:W-:Y:S02]  /*3660*/  @!P0 IMAD R27, R27, R56, RZ ;  /* 0x000000381b1b8224 */ /* 0x000fe400078e02ff */
[----:B------:R-:W-:Y:S01]  /*3670*/  @!P5 STG.E.U8 desc[UR36][R6.64+0x1], R25 ;  /* 0x000001190600d986 */ /* 0x000fe2000c101124 */
[----:B------:R-:W-:-:S02]  /*3680*/  ISETP.LT.OR P5, PT, R20, 0x1, !P2 ;  /* 0x000000011400780c */ /* 0x000fc400057a1670 */
[C---:B------:R-:W-:Y:S01]  /*3690*/  ISETP.LT.OR P2, PT, R20.reuse, 0x9, !P2 ;  /* 0x000000091400780c */ /* 0x040fe20005741670 */
[----:B------:R1:W-:Y:S01]  /*36a0*/  @!P1 STG.E.U8 desc[UR36][R4.64], R9 ;  /* 0x0000000904009986 */ /* 0x0003e2000c101124 */
[----:B------:R-:W-:Y:S02]  /*36b0*/  ISETP.LT.OR P1, PT, R20, 0x9, !P3 ;  /* 0x000000091400780c */ /* 0x000fe40005f21670 */
[C---:B------:R-:W-:Y:S01]  /*36c0*/  ISETP.GE.AND P3, PT, R60.reuse, 0x11, PT ;  /* 0x000000113c00780c */ /* 0x040fe20003f66270 */
[----:B------:R-:W-:Y:S01]  /*36d0*/  @!P0 STG.E.U8 desc[UR36][R4.64+0x1], R27 ;  /* 0x0000011b04008986 */ /* 0x000fe2000c101124 */
[----:B------:R-:W-:Y:S01]  /*36e0*/  ISETP.GE.AND P0, PT, R60, 0x12, PT ;  /* 0x000000123c00780c */ /* 0x000fe20003f06270 */
[----:B------:R-:W-:-:S04]  /*36f0*/  @!P4 IMAD R11, R28, R56, RZ ;  /* 0x000000381c0bc224 */ /* 0x000fc800078e02ff */
[-C--:B------:R-:W-:Y:S01]  /*3700*/  @!P5 IMAD R29, R29, R56.reuse, RZ ;  /* 0x000000381d1dd224 */ /* 0x080fe200078e02ff */
[----:B------:R-:W-:Y:S01]  /*3710*/  @!P4 STG.E.U8 desc[UR36][R6.64+0x8], R11 ;  /* 0x0000080b0600c986 */ /* 0x000fe2000c101124 */
[C---:B------:R-:W-:Y:S01]  /*3720*/  ISETP.LT.OR P4, PT, R20.reuse, 0x1, !P3 ;  /* 0x000000011400780c */ /* 0x040fe20005f81670 */
[-C--:B------:R-:W-:Y:S02]  /*3730*/  @!P2 IMAD R31, R31, R56.reuse, RZ ;  /* 0x000000381f1fa224 */ /* 0x080fe400078e02ff */
[----:B------:R-:W-:Y:S01]  /*3740*/  @!P5 STG.E.U8 desc[UR36][R6.64+0x9], R29 ;  /* 0x0000091d0600d986 */ /* 0x000fe2000c101124 */
[----:B------:R-:W-:Y:S01]  /*3750*/  ISETP.LT.OR P5, PT, R20, 0x1, !P0 ;  /* 0x000000011400780c */ /* 0x000fe200047a1670 */
[----:B0-----:R-:W-:Y:S01]  /*3760*/  @!P1 IMAD R3, R30, R56, RZ ;  /* 0x000000381e039224 */ /* 0x001fe200078e02ff */
[----:B------:R-:W-:Y:S01]  /*3770*/  ISETP.LT.OR P0, PT, R20, 0x9, !P0 ;  /* 0x000000091400780c */ /* 0x000fe20004701670 */
[----:B------:R-:W-:Y:S01]  /*3780*/  @!P2 STG.E.U8 desc[UR36][R4.64+0x9], R31 ;  /* 0x0000091f0400a986 */ /* 0x000fe2000c101124 */
[----:B------:R-:W-:-:S03]  /*3790*/  ISETP.GE.AND P2, PT, R60, 0x19, PT ;  /* 0x000000193c00780c */ /* 0x000fc60003f46270 */
[----:B------:R0:W-:Y:S01]  /*37a0*/  @!P1 STG.E.U8 desc[UR36][R4.64+0x8], R3 ;  /* 0x0000080304009986 */ /* 0x0001e2000c101124 */
[----:B------:R-:W-:Y:S01]  /*37b0*/  ISETP.LT.OR P1, PT, R20, 0x9, !P3 ;  /* 0x000000091400780c */ /* 0x000fe20005f21670 */
[----:B-1----:R-:W-:Y:S01]  /*37c0*/  @!P4 IMAD R9, R32, R56, RZ ;  /* 0x000000382009c224 */ /* 0x002fe200078e02ff */
[----:B------:R-:W-:-:S03]  /*37d0*/  ISETP.GE.AND P3, PT, R60, 0x1a, PT ;  /* 0x0000001a3c00780c */ /* 0x000fc60003f66270 */
[-C--:B------:R-:W-:Y:S01]  /*37e0*/  @!P5 IMAD R33, R33, R56.reuse, RZ ;  /* 0x000000382121d224 */ /* 0x080fe200078e02ff */
[----:B------:R-:W-:Y:S01]  /*37f0*/  @!P4 STG.E.U8 desc[UR36][R6.64+0x10], R9 ;  /* 0x000010090600c986 */ /* 0x000fe2000c101124 */
[C---:B------:R-:W-:Y:S01]  /*3800*/  ISETP.LT.OR P4, PT, R20.reuse, 0x1, !P3 ;  /* 0x000000011400780c */ /* 0x040fe20005f81670 */
[-C--:B------:R-:W-:Y:S01]  /*3810*/  @!P0 IMAD R35, R35, R56.reuse, RZ ;  /* 0x0000003823238224 */ /* 0x080fe200078e02ff */
[C---:B------:R-:W-:Y:S01]  /*3820*/  ISETP.LT.OR P3, PT, R20.reuse, 0x9, !P3 ;  /* 0x000000091400780c */ /* 0x040fe20005f61670 */
[----:B------:R-:W-:Y:S01]  /*3830*/  @!P5 STG.E.U8 desc[UR36][R6.64+0x11], R33 ;  /* 0x000011210600d986 */ /* 0x000fe2000c101124 */
[----:B------:R-:W-:Y:S02]  /*3840*/  ISETP.LT.OR P5, PT, R20, 0x1, !P2 ;  /* 0x000000011400780c */ /* 0x000fe400057a1670 */
[----:B0-----:R-:W-:Y:S01]  /*3850*/  @!P1 IMAD R3, R34, R56, RZ ;  /* 0x0000003822039224 */ /* 0x001fe200078e02ff */
[----:B------:R-:W-:Y:S01]  /*3860*/  @!P0 STG.E.U8 desc[UR36][R4.64+0x11], R35 ;  /* 0x0000112304008986 */ /* 0x000fe2000c101124 */
[----:B------:R-:W-:-:S02]  /*3870*/  ISETP.LT.OR P2, PT, R20, 0x9, !P2 ;  /* 0x000000091400780c */ /* 0x000fc40005741670 */
[C---:B------:R-:W-:Y:S01]  /*3880*/  ISETP.GE.AND P0, PT, R60.reuse, 0x21, PT ;  /* 0x000000213c00780c */ /* 0x040fe20003f06270 */
[----:B------:R0:W-:Y:S01]  /*3890*/  @!P1 STG.E.U8 desc[UR36][R4.64+0x10], R3 ;  /* 0x0000100304009986 */ /* 0x0001e2000c101124 */
[----:B------:R-:W-:Y:S01]  /*38a0*/  ISETP.GE.AND P1, PT, R60, 0x22, PT ;  /* 0x000000223c00780c */ /* 0x000fe20003f26270 */
[-C--:B------:R-:W-:Y:S02]  /*38b0*/  @!P4 IMAD R37, R37, R56.reuse, RZ ;  /* 0x000000382525c224 */ /* 0x080fe400078e02ff */
[-C--:B------:R-:W-:Y:S02]  /*38c0*/  @!P3 IMAD R39, R39, R56.reuse, RZ ;  /* 0x000000382727b224 */ /* 0x080fe400078e02ff */
[-C--:B------:R-:W-:Y:S01]  /*38d0*/  @!P5 IMAD R11, R36, R56.reuse, RZ ;  /* 0x00000038240bd224 */ /* 0x080fe200078e02ff */
[----:B------:R-:W-:Y:S01]  /*38e0*/  @!P4 STG.E.U8 desc[UR36][R6.64+0x19], R37 ;  /* 0x000019250600c986 */ /* 0x000fe2000c101124 */
[C---:B------:R-:W-:Y:S02]  /*38f0*/  ISETP.LT.OR P4, PT, R20.reuse, 0x1, !P0 ;  /* 0x000000011400780c */ /* 0x040fe40004781670 */
[C---:B------:R-:W-:Y:S01]  /*3900*/  ISETP.LT.OR P0, PT, R20.reuse, 0x9, !P0 ;  /* 0x000000091400780c */ /* 0x040fe20004701670 */
[----:B------:R-:W-:Y:S01]  /*3910*/  @!P5 STG.E.U8 desc[UR36][R6.64+0x18], R11 ;  /* 0x0000180b0600d986 */ /* 0x000fe2000c101124 */
[----:B------:R-:W-:Y:S01]  /*3920*/  ISETP.LT.OR P5, PT, R20, 0x1, !P1 ;  /* 0x000000011400780c */ /* 0x000fe20004fa1670 */
[----:B0-----:R-:W-:Y:S01]  /*3930*/  @!P2 IMAD R3, R38, R56, RZ ;  /* 0x000000382603a224 */ /* 0x001fe200078e02ff */
[----:B------:R-:W-:Y:S01]  /*3940*/  ISETP.LT.OR P1, PT, R20, 0x9, !P1 ;  /* 0x000000091400780c */ /* 0x000fe20004f21670 */
[----:B------:R-:W-:Y:S01]  /*3950*/  @!P3 STG.E.U8 desc[UR36][R4.64+0x19], R39 ;  /* 0x000019270400b986 */ /* 0x000fe2000c101124 */
[----:B------:R-:W-:-:S03]  /*3960*/  ISETP.GE.AND P3, PT, R60, 0x29, PT ;  /* 0x000000293c00780c */ /* 0x000fc60003f66270 */
[----:B------:R0:W-:Y:S01]  /*3970*/  @!P2 STG.E.U8 desc[UR36][R4.64+0x18], R3 ;  /* 0x000018030400a986 */ /* 0x0001e2000c101124 */
[----:B------:R-:W-:Y:S01]  /*3980*/  ISETP.GE.AND P2, PT, R60, 0x2a, PT ;  /* 0x0000002a3c00780c */ /* 0x000fe20003f46270 */
[----:B------:R-:W-:-:S04]  /*3990*/  @!P4 IMAD R9, R40, R56, RZ ;  /* 0x000000382809c224 */ /* 0x000fc800078e02ff */
[-C--:B------:R-:W-:Y:S01]  /*39a0*/  @!P5 IMAD R41, R41, R56.reuse, RZ ;  /* 0x000000382929d224 */ /* 0x080fe200078e02ff */
[----:B------:R-:W-:Y:S01]  /*39b0*/  @!P4 STG.E.U8 desc[UR36][R6.64+0x20], R9 ;  /* 0x000020090600c986 */ /* 0x000fe2000c101124 */
[C---:B------:R-:W-:Y:S01]  /*39c0*/  ISETP.LT.OR P4, PT, R20.reuse, 0x1, !P3 ;  /* 0x000000011400780c */ /* 0x040fe20005f81670 */
[-C--:B------:R-:W-:Y:S01]  /*39d0*/  @!P1 IMAD R43, R43, R56.reuse, RZ ;  /* 0x000000382b2b9224 */ /* 0x080fe200078e02ff */
        /* <DEDUP_REMOVED lines=25> */
[----:B------:R1:W-:Y:S01]  /*3b70*/  @!P4 STG.E.U8 desc[UR36][R6.64+0x30], R9 ;  /* 0x000030090600c986 */ /* 0x0003e2000c101124 */
[C---:B------:R-:W-:Y:S01]  /*3b80*/  ISETP.LT.OR P4, PT, R20.reuse, 0x1, !P2 ;  /* 0x000000011400780c */ /* 0x040fe20005781670 */
[-C--:B------:R-:W-:Y:S01]  /*3b90*/  @!P0 IMAD R51, R51, R56.reuse, RZ ;  /* 0x0000003833338224 */ /* 0x080fe200078e02ff */
[C---:B------:R-:W-:Y:S01]  /*3ba0*/  ISETP.LT.OR P2, PT, R20.reuse, 0x9, !P2 ;  /* 0x000000091400780c */ /* 0x040fe20005741670 */
[----:B------:R2:W-:Y:S01]  /*3bb0*/  @!P5 STG.E.U8 desc[UR36][R6.64+0x31], R49 ;  /* 0x000031310600d986 */ /* 0x0005e2000c101124 */
[----:B------:R-:W-:Y:S01]  /*3bc0*/  ISETP.LT.OR P5, PT, R20, 0x1, !P3 ;  /* 0x000000011400780c */ /* 0x000fe20005fa1670 */
[-C--:B0-----:R-:W-:Y:S01]  /*3bd0*/  @!P1 IMAD R3, R50, R56.reuse, RZ ;  /* 0x0000003832039224 */ /* 0x081fe200078e02ff */
[----:B------:R-:W-:Y:S01]  /*3be0*/  ISETP.LT.OR P3, PT, R20, 0x9, !P3 ;  /* 0x000000091400780c */ /* 0x000fe20005f61670 */
[----:B------:R2:W-:Y:S04]  /*3bf0*/  @!P0 STG.E.U8 desc[UR36][R4.64+0x31], R51 ;  /* 0x0000313304008986 */ /* 0x0005e8000c101124 */
[----:B------:R2:W-:Y:S02]  /*3c00*/  @!P1 STG.E.U8 desc[UR36][R4.64+0x30], R3 ;  /* 0x0000300304009986 */ /* 0x0005e4000c101124 */
[----:B------:R-:W-:-:S02]  /*3c10*/  @!P4 IMAD R11, R52, R56, RZ ;  /* 0x00000038340bc224 */ /* 0x000fc400078e02ff */
[-C--:B-1----:R-:W-:Y:S02]  /*3c20*/  @!P2 IMAD R9, R54, R56.reuse, RZ ;  /* 0x000000383609a224 */ /* 0x082fe400078e02ff */
[-C--:B------:R-:W-:Y:S01]  /*3c30*/  @!P5 IMAD R53, R53, R56.reuse, RZ ;  /* 0x000000383535d224 */ /* 0x080fe200078e02ff */
[----:B------:R2:W-:Y:S01]  /*3c40*/  @!P4 STG.E.U8 desc[UR36][R6.64+0x38], R11 ;  /* 0x0000380b0600c986 */ /* 0x0005e2000c101124 */
[----:B------:R-:W-:-:S03]  /*3c50*/  @!P3 IMAD R55, R55, R56, RZ ;  /* 0x000000383737b224 */ /* 0x000fc600078e02ff */
[----:B------:R2:W-:Y:S04]  /*3c60*/  @!P5 STG.E.U8 desc[UR36][R6.64+0x39], R53 ;  /* 0x000039350600d986 */ /* 0x0005e8000c101124 */
[----:B------:R2:W-:Y:S04]  /*3c70*/  @!P2 STG.E.U8 desc[UR36][R4.64+0x38], R9 ;  /* 0x000038090400a986 */ /* 0x0005e8000c101124 */
[----:B------:R2:W-:Y:S02]  /*3c80*/  @!P3 STG.E.U8 desc[UR36][R4.64+0x39], R55 ;  /* 0x000039370400b986 */ /* 0x0005e4000c101124 */
.L_x_101:
[----:B------:R-:W-:Y:S05]  /*3c90*/  BSYNC B0 ;  /* 0x0000000000007941 */ /* 0x000fea0003800000 */
.L_x_35:
[----:B------:R-:W-:Y:S01]  /*3ca0*/  ULDC UR4, c[0x0][0xc] ;  /* 0x0000030000047ab9 */ /* 0x000fe20000000800 */
[----:B------:R-:W-:Y:S01]  /*3cb0*/  ULDC UR5, c[0x0][0x10] ;  /* 0x0000040000057ab9 */ /* 0x000fe20000000800 */
[----:B-12---:R-:W1:Y:S01]  /*3cc0*/  LDC R3, c[0x0][0x14] ;  /* 0x00000500ff037b82 */ /* 0x006e620000000800 */
[----:B------:R-:W-:Y:S01]  /*3cd0*/  UIMAD.WIDE.U32 UR4, UR4, UR5, URZ ;  /* 0x00000005040472a5 */ /* 0x000fe2000f8e003f */
[----:B------:R-:W-:Y:S01]  /*3ce0*/  PRMT R0, RZ, 0x7610, R0 ;  /* 0x00007610ff007816 */ /* 0x000fe20000000000 */
[----:B------:R-:W-:Y:S02]  /*3cf0*/  IMAD.MOV.U32 R60, RZ, RZ, -0x1 ;  /* 0xffffffffff3c7424 */ /* 0x000fe400078e00ff */
[----:B------:R-:W-:Y:S02]  /*3d00*/  IMAD.MOV.U32 R61, RZ, RZ, -0x1 ;  /* 0xffffffffff3d7424 */ /* 0x000fe400078e00ff */
[----:B-1----:R-:W-:-:S04]  /*3d10*/  IMAD.WIDE.U32 R16, R3, UR4, R16 ;  /* 0x0000000403107c25 */ /* 0x002fc8000f8e0010 */
[----:B------:R-:W-:Y:S01]  /*3d20*/  IMAD R3, R3, UR5, RZ ;  /* 0x0000000503037c24 */ /* 0x000fe2000f8e02ff */
[----:B------:R-:W-:Y:S02]  /*3d30*/  ULDC.64 UR4, c[0x0][0x650] ;  /* 0x0001940000047ab9 */ /* 0x000fe40000000a00 */
[----:B------:R-:W-:Y:S01]  /*3d40*/  ISETP.GE.U32.AND P0, PT, R16, UR4, PT ;  /* 0x0000000410007c0c */ /* 0x000fe2000bf06070 */
[----:B------:R-:W-:-:S05]  /*3d50*/  IMAD.IADD R17, R17, 0x1, R3 ;  /* 0x0000000111117824 */ /* 0x000fca00078e0203 */
[----:B------:R-:W-:-:S13]  /*3d60*/  ISETP.GE.U32.AND.EX P0, PT, R17, UR5, PT, P0 ;  /* 0x0000000511007c0c */ /* 0x000fda000bf06100 */
[----:B------:R-:W-:Y:S05]  /*3d70*/  @P0 BRA `(.L_x_102) ;  /* 0x0000000400640947 */ /* 0x000fea0003800000 */
[----:B------:R-:W1:Y:S01]  /*3d80*/  S2R R12, SR_CTAID.X ;  /* 0x00000000000c7919 */ /* 0x000e620000002500 */
[----:B------:R-:W2:Y:S01]  /*3d90*/  LDC.64 R10, c[0x0][0x628] ;  /* 0x00018a00ff0a7b82 */ /* 0x000ea20000000a00 */
[----:B------:R-:W-:Y:S01]  /*3da0*/  ULDC UR4, c[0x0][0x150] ;  /* 0x0000540000047ab9 */ /* 0x000fe20000000800 */
[----:B------:R-:W-:Y:S01]  /*3db0*/  IMAD.MOV.U32 R8, RZ, RZ, R16 ;  /* 0x000000ffff087224 */ /* 0x000fe200078e0010 */
[----:B------:R-:W3:Y:S01]  /*3dc0*/  S2R R24, SR_CTAID.Y ;  /* 0x0000000000187919 */ /* 0x000ee20000002600 */
[----:B------:R-:W-:-:S04]  /*3dd0*/  IMAD.MOV.U32 R9, RZ, RZ, R17 ;  /* 0x000000ffff097224 */ /* 0x000fc800078e0011 */
[----:B------:R-:W0:Y:S08]  /*3de0*/  LDC R21, c[0x0][0x144] ;  /* 0x00005100ff157b82 */ /* 0x000e300000000800 */
[----:B------:R-:W0:Y:S08]  /*3df0*/  LDC R0, c[0x0][0x630] ;  /* 0x00018c00ff007b82 */ /* 0x000e300000000800 */
[----:B------:R-:W0:Y:S01]  /*3e00*/  LDC.64 R14, c[0x0][0x620] ;  /* 0x00018800ff0e7b82 */ /* 0x000e220000000a00 */
[----:B--2---:R-:W-:-:S04]  /*3e10*/  ISETP.NE.U32.AND P0, PT, R10, RZ, PT ;  /* 0x000000ff0a00720c */ /* 0x004fc80003f05070 */
[----:B------:R-:W-:Y:S02]  /*3e20*/  ISETP.NE.AND.EX P0, PT, R11, RZ, PT, P0 ;  /* 0x000000ff0b00720c */ /* 0x000fe40003f05300 */
[----:B-1----:R-:W-:-:S05]  /*3e30*/  I2FP.F32.U32 R3, R12 ;  /* 0x0000000c00037245 */ /* 0x002fca0000201000 */
[----:B------:R-:W-:-:S04]  /*3e40*/  FMUL R3, R3, UR4 ;  /* 0x0000000403037c20 */ /* 0x000fc80008400000 */
[----:B------:R1:W2:Y:S02]  /*3e50*/  F2I.U32.TRUNC.NTZ R20, R3 ;  /* 0x0000000300147305 */ /* 0x0002a4000020f000 */
[----:B---3--:R-:W-:Y:S05]  /*3e60*/  @!P0 BRA `(.L_x_103) ;  /* 0x0000000000288947 */ /* 0x008fea0003800000 */
[----:B-1----:R-:W1:Y:S02]  /*3e70*/  LDC R3, c[0x0][0x634] ;  /* 0x00018d00ff037b82 */ /* 0x002e640000000800 */
[----:B-1----:R-:W-:-:S05]  /*3e80*/  IADD3 R3, P0, R16, R3, RZ ;  /* 0x0000000310037210 */ /* 0x002fca0007f1e0ff */
[----:B------:R-:W-:-:S04]  /*3e90*/  IMAD.X R13, RZ, RZ, R17, P0 ;  /* 0x000000ffff0d7224 */ /* 0x000fc800000e0611 */
[----:B0---4-:R-:W-:-:S04]  /*3ea0*/  IMAD.WIDE.U32 R4, R13, R10, RZ ;  /* 0x0000000a0d047225 */ /* 0x011fc800078e00ff */
[----:B------:R-:W-:-:S04]  /*3eb0*/  IMAD.WIDE.U32 R6, P0, R3, R11, R4 ;  /* 0x0000000b03067225 */ /* 0x000fc80007800004 */
[----:B------:R-:W-:-:S04]  /*3ec0*/  IMAD.WIDE.U32 R4, R3, R10, RZ ;  /* 0x0000000a03047225 */ /* 0x000fc800078e00ff */
[----:B------:R-:W-:Y:S01]  /*3ed0*/  IMAD.X R9, RZ, RZ, RZ, P0 ;  /* 0x000000ffff097224 */ /* 0x000fe200000e06ff */
[----:B------:R-:W-:Y:S01]  /*3ee0*/  IADD3 RZ, P0, R5, R6, RZ ;  /* 0x0000000605ff7210 */ /* 0x000fe20007f1e0ff */
[----:B------:R-:W-:-:S04]  /*3ef0*/  IMAD.MOV.U32 R8, RZ, RZ, R7 ;  /* 0x000000ffff087224 */ /* 0x000fc800078e0007 */
[----:B------:R-:W-:-:S08]  /*3f00*/  IMAD.WIDE.U32.X R8, R13, R11, R8, P0 ;  /* 0x0000000b0d087225 */ /* 0x000fd000000e0408 */
.L_x_103:
[----:B------:R-:W3:Y:S01]  /*3f10*/  LDC.64 R30, c[0x0][0x640] ;  /* 0x00019000ff1e7b82 */ /* 0x000ee20000000a00 */
[-CC-:B0-----:R-:W-:Y:S01]  /*3f20*/  SHF.R.U64 R61, R8, R0.reuse, R9.reuse ;  /* 0x00000000083d7219 */ /* 0x181fe20000001209 */
[----:B--2---:R-:W-:Y:S01]  /*3f30*/  IMAD.MOV R20, RZ, RZ, -R20 ;  /* 0x000000ffff147224 */ /* 0x004fe200078e0a14 */
[----:B------:R-:W-:Y:S01]  /*3f40*/  SHF.R.U32.HI R0, RZ, R0, R9 ;  /* 0x00000000ff007219 */ /* 0x000fe20000011609 */
[----:B------:R-:W-:Y:S01]  /*3f50*/  ULDC UR4, c[0x0][0x154] ;  /* 0x0000550000047ab9 */ /* 0x000fe20000000800 */
[----:B-1----:R-:W-:Y:S01]  /*3f60*/  IADD3 R3, P0, RZ, -R61, RZ ;  /* 0x8000003dff037210 */ /* 0x002fe20007f1e0ff */
[----:B------:R-:W-:Y:S02]  /*3f70*/  IMAD R26, R21, R20, R12 ;  /* 0x00000014151a7224 */ /* 0x000fe400078e020c */
[----:B------:R-:W0:Y:S01]  /*3f80*/  LDC R6, c[0x0][0x618] ;  /* 0x00018600ff067b82 */ /* 0x000e220000000800 */
[----:B------:R-:W-:Y:S02]  /*3f90*/  IMAD.MOV.U32 R7, RZ, RZ, 0x1 ;  /* 0x00000001ff077424 */ /* 0x000fe400078e00ff */
[----:B----4-:R-:W-:-:S04]  /*3fa0*/  IMAD.X R5, RZ, RZ, ~R0, P0 ;  /* 0x000000ffff057224 */ /* 0x010fc800000e0e00 */
[-C--:B------:R-:W-:Y:S01]  /*3fb0*/  IMAD R0, R5, R14.reuse, RZ ;  /* 0x0000000e05007224 */ /* 0x080fe200078e02ff */
[----:B------:R-:W1:Y:S01]  /*3fc0*/  LDC R8, c[0x0][0x608] ;  /* 0x00018200ff087b82 */ /* 0x000e620000000800 */
[----:B------:R-:W-:-:S04]  /*3fd0*/  IMAD.WIDE.U32 R4, R3, R14, R16 ;  /* 0x0000000e03047225 */ /* 0x000fc800078e0010 */
[----:B------:R-:W-:Y:S01]  /*3fe0*/  IMAD R3, R3, R15, R0 ;  /* 0x0000000f03037224 */ /* 0x000fe200078e0200 */
[----:B------:R-:W-:Y:S02]  /*3ff0*/  I2FP.F32.U32 R0, R24 ;  /* 0x0000001800007245 */ /* 0x000fe40000201000 */
[----:B------:R-:W2:Y:S01]  /*4000*/  LDC R28, c[0x0][0x658] ;  /* 0x00019600ff1c7b82 */ /* 0x000ea20000000800 */
[----:B------:R-:W-:Y:S01]  /*4010*/  IMAD.IADD R3, R5, 0x1, R3 ;  /* 0x0000000105037824 */ /* 0x000fe200078e0203 */
[----:B---3--:R-:W-:Y:S01]  /*4020*/  ISETP.NE.U32.AND P0, PT, R30, RZ, PT ;  /* 0x000000ff1e00720c */ /* 0x008fe20003f05070 */
[----:B------:R-:W-:Y:S01]  /*4030*/  FMUL R0, R0, UR4 ;  /* 0x0000000400007c20 */ /* 0x000fe20008400000 */
[----:B------:R-:W-:Y:S02]  /*4040*/  IMAD.MOV.U32 R5, RZ, RZ, -0x1 ;  /* 0xffffffffff057424 */ /* 0x000fe400078e00ff */
[----:B------:R-:W-:Y:S01]  /*4050*/  ISETP.NE.AND.EX P0, PT, R31, RZ, PT, P0 ;  /* 0x000000ff1f00720c */ /* 0x000fe20003f05300 */
[----:B------:R3:W4:Y:S01]  /*4060*/  F2I.U32.TRUNC.NTZ R13, R0 ;  /* 0x00000000000d7305 */ /* 0x000722000020f000 */
[----:B------:R-:W3:Y:S01]  /*4070*/  LDC R15, c[0x0][0x148] ;  /* 0x00005200ff0f7b82 */ /* 0x000ee20000000800 */
[----:B0-----:R-:W-:-:S02]  /*4080*/  SHF.R.U64 R12, R4, R6, R3 ;  /* 0x00000006040c7219 */ /* 0x001fc40000001203 */
[----:B------:R-:W-:-:S05]  /*4090*/  SHF.R.U32.HI R3, RZ, R6, R3 ;  /* 0x00000006ff037219 */ /* 0x000fca0000011603 */
[----:B------:R-:W0:Y:S01]  /*40a0*/  LDC R20, c[0x0][0x600] ;  /* 0x00018000ff147b82 */ /* 0x000e220000000800 */
[-CC-:B-1----:R-:W-:Y:S02]  /*40b0*/  SHF.R.U64 R10, R12, R8.reuse, R3.reuse ;  /* 0x000000080c0a7219 */ /* 0x182fe40000001203 */
[----:B------:R-:W-:-:S05]  /*40c0*/  SHF.R.U32.HI R3, RZ, R8, R3 ;  /* 0x00000008ff037219 */ /* 0x000fca0000011603 */
[----:B------:R-:W1:Y:S01]  /*40d0*/  LDC R21, c[0x0][0x648] ;  /* 0x00019200ff157b82 */ /* 0x000e620000000800 */
[-C--:B--2---:R-:W-:Y:S02]  /*40e0*/  SHF.L.U32 R4, R5, R28.reuse, RZ ;  /* 0x0000001c05047219 */ /* 0x084fe400000006ff */
[-CC-:B------:R-:W-:Y:S02]  /*40f0*/  SHF.R.U64 R14, R10, R28.reuse, R3.reuse ;  /* 0x0000001c0a0e7219 */ /* 0x180fe40000001203 */
[----:B------:R-:W-:Y:S02]  /*4100*/  SHF.R.U32.HI R5, RZ, R28, R3 ;  /* 0x0000001cff057219 */ /* 0x000fe40000011603 */
[----:B------:R-:W-:Y:S01]  /*4110*/  LOP3.LUT R59, RZ, R4, RZ, 0x33, !PT ;  /* 0x00000004ff3b7212 */ /* 0x000fe200078e33ff */
[----:B------:R-:W2:Y:S01]  /*4120*/  LDC R25, c[0x0][0x638] ;  /* 0x00018e00ff197b82 */ /* 0x000ea20000000800 */
[----:B------:R-:W-:Y:S01]  /*4130*/  SHF.L.U32 R28, R7, R28, RZ ;  /* 0x0000001c071c7219 */ /* 0x000fe200000006ff */
[----:B------:R-:W-:-:S06]  /*4140*/  IMAD.MOV.U32 R4, RZ, RZ, R14 ;  /* 0x000000ffff047224 */ /* 0x000fcc00078e000e */
[----:B------:R-:W0:Y:S01]  /*4150*/  LDC R27, c[0x0][0x610] ;  /* 0x00018400ff1b7b82 */ /* 0x000e220000000800 */
[----:B----4-:R-:W-:Y:S05]  /*4160*/  @!P0 BRA `(.L_x_104) ;  /* 0x0000000000288947 */ /* 0x010fea0003800000 */
        /* <DEDUP_REMOVED lines=10> */
.L_x_104:
[----:B------:R-:W-:Y:S01]  /*4210*/  ISETP.NE.AND P0, PT, R2, 0x1, PT ;  /* 0x000000010200780c */ /* 0x000fe20003f05270 */
[----:B------:R-:W-:Y:S01]  /*4220*/  IMAD.MOV R13, RZ, RZ, -R13 ;  /* 0x000000ffff0d7224 */ /* 0x000fe200078e0a0d */
[----:B-1-3--:R-:W-:Y:S01]  /*4230*/  SHF.R.U64 R0, R4, R21, R5 ;  /* 0x0000001504007219 */ /* 0x00afe20000001205 */
[----:B0-----:R-:W-:Y:S01]  /*4240*/  VIADD R5, R20, 0xffffffff ;  /* 0xffffffff14057836 */ /* 0x001fe20000000000 */
[----:B------:R-:W-:-:S03]  /*4250*/  LOP3.LUT R59, R10, R59, RZ, 0xc0, !PT ;  /* 0x0000003b0a3b7212 */ /* 0x000fc600078ec0ff */
[----:B------:R-:W-:Y:S01]  /*4260*/  IMAD.MOV R3, RZ, RZ, -R0 ;  /* 0x000000ffff037224 */ /* 0x000fe200078e0a00 */
[----:B------:R-:W-:Y:S01]  /*4270*/  LOP3.LUT R5, R12, R5, RZ, 0xc0, !PT ;  /* 0x000000050c057212 */ /* 0x000fe200078ec0ff */
[----:B------:R-:W-:Y:S02]  /*4280*/  IMAD R59, R28, R0, R59 ;  /* 0x000000001c3b7224 */ /* 0x000fe400078e023b */
[----:B--2---:R-:W-:Y:S02]  /*4290*/  IMAD R0, R3, R25, R14 ;  /* 0x0000001903007224 */ /* 0x004fe400078e020e */
[----:B------:R-:W-:Y:S02]  /*42a0*/  @P0 IMAD R26, R15, R13, R24 ;  /* 0x0000000d0f1a0224 */ /* 0x000fe400078e0218 */
[----:B------:R-:W-:Y:S02]  /*42b0*/  IMAD R4, R0, R20, R5 ;  /* 0x0000001400047224 */ /* 0x000fe400078e0205 */
[----:B------:R-:W-:-:S02]  /*42c0*/  IMAD R59, R59, R27, R26 ;  /* 0x0000001b3b3b7224 */ /* 0x000fc400078e021a */
[----:B------:R-:W-:-:S03]  /*42d0*/  IMAD.MOV.U32 R3, RZ, RZ, 0x1 ;  /* 0x00000001ff037424 */ /* 0x000fc600078e00ff */
[----:B------:R-:W-:Y:S02]  /*42e0*/  SEL R60, R4, R59, !P0 ;  /* 0x0000003b043c7207 */ /* 0x000fe40004000000 */
[----:B------:R-:W-:Y:S02]  /*42f0*/  PRMT R0, R3, 0x7610, R0 ;  /* 0x0000761003007816 */ /* 0x000fe40000000000 */
[----:B------:R-:W-:-:S07]  /*4300*/  SEL R59, R59, R4, !P0 ;  /* 0x000000043b3b7207 */ /* 0x000fce0004000000 */
.L_x_102:
[----:B------:R-:W-:-:S13]  /*4310*/  LOP3.LUT P0, RZ, R0, 0xff, RZ, 0xc0, !PT ;  /* 0x000000ff00ff7812 */ /* 0x000fda000780c0ff */
[----:B------:R-:W-:Y:S05]  /*4320*/  @P0 BRA `(.L_x_105) ;  /* 0xffffffd000280947 */ /* 0x000fea000383ffff */
[----:B------:R-:W-:Y:S05]  /*4330*/  EXIT ;  /* 0x000000000000794d */ /* 0x000fea0003800000 */
.L_x_8:
[----:B0-----:R-:W-:Y:S01]  /*4340*/  ULDC.64 UR4, c[0x0][0x650] ;  /* 0x0001940000047ab9 */ /* 0x001fe20000000a00 */
        /* <DEDUP_REMOVED lines=25> */
.L_x_107:
[----:B------:R-:W0:Y:S01]  /*44e0*/  LDC.64 R28, c[0x0][0x640] ;  /* 0x00019000ff1c7b82 */ /* 0x000e220000000a00 */
[-CC-:B------:R-:W-:Y:S01]  /*44f0*/  SHF.R.U64 R22, R12, R6.reuse, R13.reuse ;  /* 0x000000060c167219 */ /* 0x180fe2000000120d */
[----:B------:R-:W-:Y:S01]  /*4500*/  IMAD.MOV.U32 R30, RZ, RZ, 0x1 ;  /* 0x00000001ff1e7424 */ /* 0x000fe200078e00ff */
[----:B------:R-:W-:Y:S02]  /*4510*/  SHF.R.U32.HI R6, RZ, R6, R13 ;  /* 0x00000006ff067219 */ /* 0x000fe4000001160d */
        /* <DEDUP_REMOVED lines=8> */
[----:B------:R-:W-:Y:S01]  /*45a0*/  IMAD.IADD R9, R9, 0x1, R11 ;  /* 0x0000000109097824 */ /* 0x000fe200078e020b */
[----:B0-----:R-:W-:-:S04]  /*45b0*/  ISETP.NE.U32.AND P0, PT, R28, RZ, PT ;  /* 0x000000ff1c00720c */ /* 0x001fc80003f05070 */
[----:B------:R-:W-:Y:S02]  /*45c0*/  ISETP.NE.AND.EX P0, PT, R29, RZ, PT, P0 ;  /* 0x000000ff1d00720c */ /* 0x000fe40003f05300 */
[----:B------:R-:W0:Y:S01]  /*45d0*/  LDC R20, c[0x0][0x600] ;  /* 0x00018000ff147b82 */ /* 0x000e220000000800 */
[-CC-:B-1----:R-:W-:Y:S01]  /*45e0*/  SHF.R.U64 R14, R8, R10.reuse, R9.reuse ;  /* 0x0000000a080e7219 */ /* 0x182fe20000001209 */
[----:B------:R-:W-:Y:S01]  /*45f0*/  IMAD.MOV.U32 R8, RZ, RZ, -0x1 ;  /* 0xffffffffff087424 */ /* 0x000fe200078e00ff */
[----:B------:R-:W-:-:S05]  /*4600*/  SHF.R.U32.HI R9, RZ, R10, R9 ;  /* 0x0000000aff097219 */ /* 0x000fca0000011609 */
[----:B------:R-:W1:Y:S01]  /*4610*/  LDC R26, c[0x0][0x648] ;  /* 0x00019200ff1a7b82 */ /* 0x000e620000000800 */
[-CC-:B--2---:R-:W-:Y:S02]  /*4620*/  SHF.R.U64 R21, R14, R12.reuse, R9.reuse ;  /* 0x0000000c0e157219 */ /* 0x184fe40000001209 */
[----:B------:R-:W-:-:S05]  /*4630*/  SHF.R.U32.HI R6, RZ, R12, R9 ;  /* 0x0000000cff067219 */ /* 0x000fca0000011609 */
[----:B------:R-:W2:Y:S01]  /*4640*/  LDC R27, c[0x0][0x638] ;  /* 0x00018e00ff1b7b82 */ /* 0x000ea20000000800 */
[-C--:B---3--:R-:W-:Y:S02]  /*4650*/  SHF.L.U32 R8, R8, R25.reuse, RZ ;  /* 0x0000001908087219 */ /* 0x088fe400000006ff */
[-CC-:B------:R-:W-:Y:S02]  /*4660*/  SHF.R.U64 R23, R21, R25.reuse, R6.reuse ;  /* 0x0000001915177219 */ /* 0x180fe40000001206 */
[----:B------:R-:W-:Y:S02]  /*4670*/  LOP3.LUT R32, RZ, R8, RZ, 0x33, !PT ;  /* 0x00000008ff207212 */ /* 0x000fe400078e33ff */
[----:B------:R-:W-:Y:S01]  /*4680*/  SHF.R.U32.HI R9, RZ, R25, R6 ;  /* 0x00000019ff097219 */ /* 0x000fe20000011606 */
[----:B------:R-:W3:Y:S01]  /*4690*/  LDC R31, c[0x0][0x610] ;  /* 0x00018400ff1f7b82 */ /* 0x000ee20000000800 */
[----:B------:R-:W-:Y:S01]  /*46a0*/  IMAD.MOV.U32 R8, RZ, RZ, R23 ;  /* 0x000000ffff087224 */ /* 0x000fe200078e0017 */
[----:B------:R-:W-:Y:S06]  /*46b0*/  @!P0 BRA `(.L_x_108) ;  /* 0x0000000000288947 */ /* 0x000fec0003800000 */
        /* <DEDUP_REMOVED lines=10> */
.L_x_108:
[----:B------:R-:W-:Y:S02]  /*4760*/  ISETP.NE.AND P0, PT, R2, 0x1, PT ;  /* 0x000000010200780c */ /* 0x000fe40003f05270 */
[----:B-1----:R-:W-:Y:S01]  /*4770*/  SHF.R.U64 R6, R8, R26, R9 ;  /* 0x0000001a08067219 */ /* 0x002fe20000001209 */
[----:B0-----:R-:W-:Y:S01]  /*4780*/  VIADD R9, R20, 0xffffffff ;  /* 0xffffffff14097836 */ /* 0x001fe20000000000 */
[----:B------:R-:W-:Y:S02]  /*4790*/  SHF.L.U32 R30, R30, R25, RZ ;  /* 0x000000191e1e7219 */ /* 0x000fe400000006ff */
[----:B------:R-:W-:Y:S01]  /*47a0*/  LOP3.LUT R5, R21, R32, RZ, 0xc0, !PT ;  /* 0x0000002015057212 */ /* 0x000fe200078ec0ff */
[----:B------:R-:W-:-:S04]  /*47b0*/  IMAD.MOV R8, RZ, RZ, -R6 ;  /* 0x000000ffff087224 */ /* 0x000fc800078e0a06 */
[----:B------:R-:W-:Y:S01]  /*47c0*/  IMAD R6, R30, R6, R5 ;  /* 0x000000061e067224 */ /* 0x000fe200078e0205 */
[----:B------:R-:W-:Y:S01]  /*47d0*/  LOP3.LUT R5, R14, R9, RZ, 0xc0, !PT ;  /* 0x000000090e057212 */ /* 0x000fe200078ec0ff */
[----:B------:R-:W-:Y:S02]  /*47e0*/  @P0 IMAD R3, R7, R24, R4 ;  /* 0x0000001807030224 */ /* 0x000fe400078e0204 */
[----:B--2---:R-:W-:Y:S02]  /*47f0*/  IMAD R4, R8, R27, R23 ;  /* 0x0000001b08047224 */ /* 0x004fe400078e0217 */
[----:B---3--:R-:W-:Y:S02]  /*4800*/  IMAD R3, R6, R31, R3 ;  /* 0x0000001f06037224 */ /* 0x008fe400078e0203 */
[----:B------:R-:W-:Y:S02]  /*4810*/  IMAD R4, R4, R20, R5 ;  /* 0x0000001404047224 */ /* 0x000fe400078e0205 */
[----:B------:R-:W-:-:S02]  /*4820*/  IMAD.MOV.U32 R8, RZ, RZ, 0x1 ;  /* 0x00000001ff087424 */ /* 0x000fc400078e00ff */
[----:B------:R-:W-:Y:S01]  /*4830*/  IMAD.MOV.U32 R6, RZ, RZ, R22 ;  /* 0x000000ffff067224 */ /* 0x000fe200078e0016 */
[----:B------:R-:W-:Y:S02]  /*4840*/  SEL R20, R4, R3, !P0 ;  /* 0x0000000304147207 */ /* 0x000fe40004000000 */
[----:B------:R-:W-:-:S07]  /*4850*/  SEL R21, R3, R4, !P0 ;  /* 0x0000000403157207 */ /* 0x000fce0004000000 */
.L_x_106:
[----:B------:R-:W-:-:S08]  /*4860*/  NOP ;  /* 0x0000000000007918 */ /* 0x000fd00000000000 */
[----:B------:R-:W0:-:S00]  /*4870*/  USETMAXREG.DEALLOC.CTAPOOL 0x28 ;  /* 0x00000028000079c8 */ /* 0x000e0000080e0500 */
[----:B0-----:R-:W-:-:S13]  /*4880*/  ISETP.NE.AND P0, PT, R0, RZ, PT ;  /* 0x000000ff0000720c */ /* 0x001fda0003f05270 */
[----:B------:R-:W-:Y:S05]  /*4890*/  @P0 EXIT ;  /* 0x000000000000094d */ /* 0x000fea0003800000 */
[----:B------:R-:W-:Y:S01]  /*48a0*/  LOP3.LUT P0, RZ, R8, 0xff, RZ, 0xc0, !PT ;  /* 0x000000ff08ff7812 */ /* 0x000fe2000780c0ff */
[----:B------:R-:W-:Y:S02]  /*48b0*/  IMAD.MOV.U32 R0, RZ, RZ, 0x1 ;  /* 0x00000001ff007424 */ /* 0x000fe400078e00ff */
[----:B------:R-:W-:-:S10]  /*48c0*/  IMAD.MOV.U32 R3, RZ, RZ, RZ ;  /* 0x000000ffff037224 */ /* 0x000fd400078e00ff */
[----:B------:R-:W-:Y:S05]  /*48d0*/  @!P0 BRA `(.L_x_109) ;  /* 0x0000000c00488947 */ /* 0x000fea0003800000 */
[----:B------:R-:W0:Y:S01]  /*48e0*/  LDC R0, c[0x0][0x28c] ;  /* 0x0000a300ff007b82 */ /* 0x000e220000000800 */
[----:B------:R-:W1:Y:S01]  /*48f0*/  S2R R11, SR_CgaCtaId ;  /* 0x00000000000b7919 */ /* 0x000e620000008800 */
[----:B------:R-:W-:Y:S01]  /*4900*/  ULDC UR5, c[0x0][0x658] ;  /* 0x0001960000057ab9 */ /* 0x000fe20000000800 */
[----:B------:R-:W-:Y:S01]  /*4910*/  UMOV UR7, 0xffffffff ;  /* 0xffffffff00077882 */ /* 0x000fe20000000000 */
[----:B------:R-:W-:Y:S01]  /*4920*/  ULDC UR6, c[0x0][0xc] ;  /* 0x0000030000067ab9 */ /* 0x000fe20000000800 */
[----:B------:R-:W-:Y:S01]  /*4930*/  USHF.L.U32 UR8, UR7, UR5, URZ ;  /* 0x0000000507087299 */ /* 0x000fe2000800063f */
[----:B------:R-:W-:Y:S01]  /*4940*/  BSSY B0, `(.L_x_109) ;  /* 0x00000cb000007945 */ /* 0x000fe20003800000 */
[----:B------:R-:W-:Y:S01]  /*4950*/  UMOV UR9, 0x1 ;  /* 0x0000000100097882 */ /* 0x000fe20000000000 */
[----:B------:R-:W-:Y:S01]  /*4960*/  ULDC UR7, c[0x0][0x10] ;  /* 0x0000040000077ab9 */ /* 0x000fe20000000800 */
[----:B------:R-:W-:Y:S01]  /*4970*/  USHF.L.U32 UR18, UR9, UR5, URZ ;  /* 0x0000000509127299 */ /* 0x000fe2000800063f */
[----:B------:R-:W-:Y:S01]  /*4980*/  IMAD.MOV.U32 R9, RZ, RZ, 0x1 ;  /* 0x00000001ff097424 */ /* 0x000fe200078e00ff */
[----:B------:R-:W-:Y:S01]  /*4990*/  UIMAD.WIDE.U32 UR6, UR6, UR7, URZ ;  /* 0x00000007060672a5 */ /* 0x000fe2000f8e003f */
[----:B------:R-:W-:Y:S01]  /*49a0*/  LOP3.LUT R8, R19, 0x2, RZ, 0xfc, !PT ;  /* 0x0000000213087812 */ /* 0x000fe200078efcff */
[----:B------:R-:W-:Y:S01]  /*49b0*/  ULDC UR5, c[0x0][0x14] ;  /* 0x0000050000057ab9 */ /* 0x000fe20000000800 */
[----:B------:R-:W-:Y:S01]  /*49c0*/  ULDC UR4, c[0x0][0x600] ;  /* 0x0001800000047ab9 */ /* 0x000fe20000000800 */
[----:B------:R-:W-:-:S02]  /*49d0*/  UIMAD.WIDE.U32 UR22, UR6, UR5, URZ ;  /* 0x00000005061672a5 */ /* 0x000fc4000f8e003f */
[----:B------:R-:W-:Y:S02]  /*49e0*/  UIMAD UR13, UR7, UR5, URZ ;  /* 0x00000005070d72a4 */ /* 0x000fe4000f8e023f */
[----:B------:R-:W-:Y:S02]  /*49f0*/  UIADD3 UR4, UR4, -0x1, URZ ;  /* 0xffffffff04047890 */ /* 0x000fe4000fffe03f */
[----:B------:R-:W-:Y:S02]  /*4a00*/  ULOP3.LUT UR17, URZ, UR8, URZ, 0x33, !UPT ;  /* 0x000000083f117292 */ /* 0x000fe4000f8e333f */
[----:B------:R-:W-:Y:S01]  /*4a10*/  UIADD3 UR13, UR23, UR13, URZ ;  /* 0x0000000d170d7290 */ /* 0x000fe2000fffe03f */
[----:B0-----:R-:W-:Y:S01]  /*4a20*/  VIADD R0, R0, 0x3f ;  /* 0x0000003f00007836 */ /* 0x001fe20000000000 */
[----:B------:R-:W-:-:S04]  /*4a30*/  ULDC.64 UR24, c[0x0][0x198] ;  /* 0x0000660000187ab9 */ /* 0x000fc80000000a00 */
[----:B------:R-:W-:-:S04]  /*4a40*/  SHF.R.S32.HI R3, RZ, 0x1f, R0 ;  /* 0x0000001fff037819 */ /* 0x000fc80000011400 */
[----:B------:R-:W-:Y:S01]  /*4a50*/  LEA.HI R10, R3, R0, RZ, 0x6 ;  /* 0x00000000030a7211 */ /* 0x000fe200078f30ff */
[C---:B-1----:R-:W-:Y:S02]  /*4a60*/  IMAD.SHL.U32 R4, R11.reuse, 0x800, RZ ;  /* 0x000008000b047824 */ /* 0x042fe400078e00ff */
[----:B------:R-:W-:Y:S01]  /*4a70*/  IMAD.SHL.U32 R11, R11, 0x20, RZ ;  /* 0x000000200b0b7824 */ /* 0x000fe200078e00ff */
[----:B------:R-:W-:Y:S01]  /*4a80*/  SHF.R.S32.HI R10, RZ, 0x6, R10 ;  /* 0x00000006ff0a7819 */ /* 0x000fe2000001140a */
[----:B------:R-:W-:Y:S01]  /*4a90*/  IMAD.MOV.U32 R0, RZ, RZ, 0x1 ;  /* 0x00000001ff007424 */ /* 0x000fe200078e00ff */
[----:B------:R-:W-:Y:S01]  /*4aa0*/  LOP3.LUT R4, R4, 0x800, RZ, 0xc0, !PT ;  /* 0x0000080004047812 */ /* 0x000fe200078ec0ff */
[----:B------:R-:W-:Y:S01]  /*4ab0*/  IMAD.MOV.U32 R3, RZ, RZ, RZ ;  /* 0x000000ffff037224 */ /* 0x000fe200078e00ff */
[----:B------:R-:W-:Y:S01]  /*4ac0*/  LOP3.LUT R11, R11, 0x20, RZ, 0xc0, !PT ;  /* 0x000000200b0b7812 */ /* 0x000fe200078ec0ff */
[----:B------:R-:W-:Y:S01]  /*4ad0*/  VIADD R13, R10, 0x1 ;  /* 0x000000010a0d7836 */ /* 0x000fe20000000000 */
[----:B------:R-:W-:-:S07]  /*4ae0*/  LOP3.LUT R12, R4, 0x24200, RZ, 0xfc, !PT ;  /* 0x00024200040c7812 */ /* 0x000fce00078efcff */
.L_x_120:
[----:B------:R-:W-:-:S03]  /*4af0*/  UMOV UR5, 0xffffffff ;  /* 0xffffffff00057882 */ /* 0x000fc60000000000 */
[----:B------:R-:W-:Y:S05]  /*4b00*/  BRA.DIV UR5, `(.L_x_110) ;  /* 0x00000016059c7947 */ /* 0x000fea000b800000 */
[----:B------:R-:W-:-:S13]  /*4b10*/  ELECT P6, URZ, PT ;  /* 0x00000000003f782f */ /* 0x000fda00038c0000 */
.L_x_145:
[----:B------:R-:W0:Y:S01]  /*4b20*/  LDC R4, c[0x0][0x28c] ;  /* 0x0000a300ff047b82 */ /* 0x000e220000000800 */
[----:B------:R-:W-:Y:S01]  /*4b30*/  BSSY B1, `(.L_x_111) ;  /* 0x0000038000017945 */ /* 0x000fe20003800000 */
[----:B0-----:R-:W-:-:S13]  /*4b40*/  ISETP.LT.OR P6, PT, R4, 0x1, !P6 ;  /* 0x000000010400780c */ /* 0x001fda00077c1670 */
[----:B------:R-:W-:Y:S05]  /*4b50*/  @P6 BRA `(.L_x_112) ;  /* 0x0000000000d46947 */ /* 0x000fea0003800000 */
[----:B------:R-:W-:Y:S02]  /*4b60*/  IMAD R20, R20, 0x40, R11 ;  /* 0x0000004014147824 */ /* 0x000fe400078e020b */
[----:B------:R-:W-:Y:S02]  /*4b70*/  IMAD.SHL.U32 R21, R21, 0x80, RZ ;  /* 0x0000008015157824 */ /* 0x000fe400078e00ff */
[----:B------:R-:W-:Y:S02]  /*4b80*/  IMAD.MOV.U32 R24, RZ, RZ, RZ ;  /* 0x000000ffff187224 */ /* 0x000fe400078e00ff */
[----:B------:R-:W-:Y:S02]  /*4b90*/  IMAD.MOV.U32 R4, RZ, RZ, R13 ;  /* 0x000000ffff047224 */ /* 0x000fe400078e000d */
[----:B------:R-:W-:Y:S02]  /*4ba0*/  IMAD.MOV.U32 R5, RZ, RZ, R0 ;  /* 0x000000ffff057224 */ /* 0x000fe400078e0000 */
[----:B------:R-:W-:-:S07]  /*4bb0*/  IMAD.MOV.U32 R7, RZ, RZ, R3 ;  /* 0x000000ffff077224 */ /* 0x000fce00078e0003 */
.L_x_115:
[----:B------:R-:W0:Y:S01]  /*4bc0*/  S2R R15, SR_CgaCtaId ;  /* 0x00000000000f7919 */ /* 0x000e220000008800 */
[----:B------:R-:W-:Y:S02]  /*4bd0*/  MOV R14, 0x400 ;  /* 0x00000400000e7802 */ /* 0x000fe40000000f00 */
[----:B------:R-:W-:Y:S02]  /*4be0*/  LOP3.LUT P1, RZ, R18, 0x7f, RZ, 0xc0, !PT ;  /* 0x0000007f12ff7812 */ /* 0x000fe4000782c0ff */
[----:B0-----:R-:W-:Y:S02]  /*4bf0*/  LEA R22, R15, R14, 0x18 ;  /* 0x0000000e0f167211 */ /* 0x001fe400078ec0ff */
[----:B------:R-:W-:-:S09]  /*4c00*/  SHF.L.U32 R14, R5, 0x1f, RZ ;  /* 0x0000001f050e7819 */ /* 0x000fd200000006ff */
[----:B------:R-:W0:Y:S01]  /*4c10*/  @!P1 LDC R15, c[0x0][0x500] ;  /* 0x00014000ff0f9b82 */ /* 0x000e220000000800 */
[----:B------:R-:W-:-:S04]  /*4c20*/  IMAD R23, R7, 0x8, R22 ;  /* 0x0000000807177824 */ /* 0x000fc800078e0216 */
[----:B------:R-:W1:Y:S02]  /*4c30*/  SYNCS.PHASECHK.TRANS64.TRYWAIT P0, [R23+URZ+0x90], R14 ;  /* 0x0000900e170075a7 */ /* 0x000e64000800017f */
[----:B-1----:R-:W-:Y:S05]  /*4c40*/  @!P0 BRA `(.L_x_113) ;  /* 0x00000014006c8947 */ /* 0x002fea0003800000 */
.L_x_146:
[----:B-1----:R-:W-:Y:S01]  /*4c50*/  PRMT R14, R8, 0x9910, RZ ;  /* 0x00009910080e7816 */ /* 0x002fe200000000ff */
[----:B0-----:R0:W-:Y:S03]  /*4c60*/  @!P1 SYNCS.ARRIVE.TRANS64 RZ, [R23+URZ], R15 ;  /* 0x0000000f17ff99a7 */ /* 0x0011e6000800003f */
[----:B------:R-:W-:-:S13]  /*4c70*/  ISETP.NE.AND P0, PT, R14, 0x2, PT ;  /* 0x000000020e00780c */ /* 0x000fda0003f05270 */
[----:B0-----:R-:W-:Y:S05]  /*4c80*/  @P0 BRA `(.L_x_114) ;  /* 0x0000000000040947 */ /* 0x001fea0003800000 */
[----:B------:R-:W-:Y:S01]  /*4c90*/  BPT.TRAP 0x1 ;  /* 0x000000040000795c */ /* 0x000fe20000300000 */
.L_x_114:
[----:B------:R-:W-:Y:S01]  /*4ca0*/  R2UR UR19, R22 ;  /* 0x00000000161372ca */ /* 0x000fe200000e0000 */
[----:B------:R-:W-:Y:S01]  /*4cb0*/  IMAD R22, R7, 0x2000, R22 ;  /* 0x0000200007167824 */ /* 0x000fe200078e0216 */
[----:B------:R-:W-:Y:S01]  /*4cc0*/  R2UR UR9, R23 ;  /* 0x00000000170972ca */ /* 0x000fe200000e0000 */
[----:B------:R-:W-:Y:S01]  /*4cd0*/  IMAD R14, R7, 0x1000, R12 ;  /* 0x00001000070e7824 */ /* 0x000fe200078e020c */
[----:B------:R-:W-:Y:S01]  /*4ce0*/  UIADD3 UR6, UP0, UR24, 0xf0, URZ ;  /* 0x000000f018067890 */ /* 0x000fe2000ff1e03f */
[----:B------:R-:W-:Y:S01]  /*4cf0*/  VIADD R4, R4, 0xffffffff ;  /* 0xffffffff04047836 */ /* 0x000fe20000000000 */
[----:B------:R-:W-:Y:S01]  /*4d00*/  R2UR UR5, R22 ;  /* 0x00000000160572ca */ /* 0x000fe200000e0000 */
[----:B------:R-:W-:Y:S01]  /*4d10*/  UIADD3 UR26, UP1, UR24, 0x1f0, URZ ;  /* 0x000001f0181a7890 */ /* 0x000fe2000ff3e03f */
[----:B------:R-:W-:Y:S01]  /*4d20*/  R2UR UR8, R14 ;  /* 0x000000000e0872ca */ /* 0x000fe200000e0000 */
[----:B------:R-:W-:Y:S01]  /*4d30*/  UIADD3.X UR7, URZ, UR25, URZ, UP0, !UPT ;  /* 0x000000193f077290 */ /* 0x000fe200087fe43f */
[----:B------:R-:W-:Y:S01]  /*4d40*/  R2UR UR11, R21 ;  /* 0x00000000150b72ca */ /* 0x000fe200000e0000 */
[----:B------:R-:W-:Y:S01]  /*4d50*/  VIADD R7, R7, 0x1 ;  /* 0x0000000107077836 */ /* 0x000fe20000000000 */
[----:B------:R-:W-:Y:S01]  /*4d60*/  R2UR UR10, R24 ;  /* 0x00000000180a72ca */ /* 0x000fe200000e0000 */
[----:B------:R-:W-:Y:S01]  /*4d70*/  UIADD3.X UR27, URZ, UR25, URZ, UP1, !UPT ;  /* 0x000000193f1b7290 */ /* 0x000fe20008ffe43f */
[----:B------:R-:W-:Y:S01]  /*4d80*/  R2UR UR12, R6 ;  /* 0x00000000060c72ca */ /* 0x000fe200000e0000 */
[----:B------:R-:W-:Y:S01]  /*4d90*/  UMOV UR14, 0x0 ;  /* 0x00000000000e7882 */ /* 0x000fe20000000000 */
[----:B------:R-:W-:Y:S01]  /*4da0*/  R2UR UR20, R20 ;  /* 0x00000000141472ca */ /* 0x000fe200000e0000 */
[----:B------:R-:W-:Y:S01]  /*4db0*/  UMOV UR15, 0x10000000 ;  /* 0x10000000000f7882 */ /* 0x000fe20000000000 */
[----:B------:R-:W-:Y:S01]  /*4dc0*/  ISETP.GT.AND P1, PT, R4, 0x1, PT ;  /* 0x000000010400780c */ /* 0x000fe20003f24270 */
[----:B------:R-:W-:Y:S01]  /*4dd0*/  UIADD3 UR16, UR5, 0x200, URZ ;  /* 0x0000020005107890 */ /* 0x000fe2000fffe03f */
[----:B------:R-:W-:Y:S01]  /*4de0*/  ISETP.NE.AND P0, PT, R7, 0x12, PT ;  /* 0x000000120700780c */ /* 0x000fe20003f05270 */
[----:B------:R-:W-:Y:S01]  /*4df0*/  UIADD3 UR5, UR19, UR8, URZ ;  /* 0x0000000813057290 */ /* 0x000fe2000fffe03f */
[----:B------:R-:W-:Y:S01]  /*4e00*/  VIADD R24, R24, 0x40 ;  /* 0x0000004018187836 */ /* 0x000fe20000000000 */
[----:B------:R-:W-:Y:S01]  /*4e10*/  UMOV UR21, 0x30000 ;  /* 0x0003000000157882 */ /* 0x000fe20000000000 */
[----:B------:R-:W-:-:S02]  /*4e20*/  SEL R14, RZ, 0x1, P0 ;  /* 0x00000001ff0e7807 */ /* 0x000fc40000000000 */
[----:B------:R-:W-:Y:S01]  /*4e30*/  UMOV UR8, UR16 ;  /* 0x0000001000087c82 */ /* 0x000fe20008000000 */
[----:B------:R-:W-:Y:S01]  /*4e40*/  SEL R7, R7, RZ, P0 ;  /* 0x000000ff07077207 */ /* 0x000fe20000000000 */
[----:B------:R0:W-:Y:S01]  /*4e50*/  UTMALDG.3D [UR8], [UR6], desc[UR14] ;  /* 0x00000e08060075b4 */ /* 0x0001e20008011000 */
[----:B------:R-:W-:Y:S01]  /*4e60*/  LOP3.LUT R5, R5, R14, RZ, 0x3c, !PT ;  /* 0x0000000e05057212 */ /* 0x000fe200078e3cff */
[----:B0-----:R-:W-:Y:S01]  /*4e70*/  UMOV UR11, UR20 ;  /* 0x00000014000b7c82 */ /* 0x001fe20008000000 */
[----:B------:R-:W-:Y:S02]  /*4e80*/  UMOV UR8, UR5 ;  /* 0x0000000500087c82 */ /* 0x000fe40008000000 */
[----:B------:R0:W-:Y:S02]  /*4e90*/  UTMALDG.3D.MULTICAST [UR8], [UR26], UR21, desc[UR14] ;  /* 0x00000e081a0073b4 */ /* 0x0001e40008011815 */
[----:B0-----:R-:W-:Y:S05]  /*4ea0*/  @P1 BRA `(.L_x_115) ;  /* 0xfffffffc00441947 */ /* 0x001fea000383ffff */
.L_x_112:
[----:B------:R-:W-:Y:S05]  /*4eb0*/  BSYNC B1 ;  /* 0x0000000000017941 */ /* 0x000fea0003800000 */
.L_x_111:
[----:B------:R-:W-:Y:S01]  /*4ec0*/  LOP3.LUT P1, RZ, R9, 0xff, RZ, 0xc0, !PT ;  /* 0x000000ff09ff7812 */ /* 0x000fe2000782c0ff */
[C---:B------:R-:W-:Y:S01]  /*4ed0*/  IMAD.IADD R6, R10.reuse, 0x1, R3 ;  /* 0x000000010a067824 */ /* 0x040fe200078e0203 */
[----:B------:R-:W-:Y:S01]  /*4ee0*/  ULDC.64 UR6, c[0x0][0x650] ;  /* 0x0001940000067ab9 */ /* 0x000fe20000000a00 */
[----:B------:R-:W-:Y:S01]  /*4ef0*/  ISETP.GE.U32.AND P2, PT, R10, 0x12, PT ;  /* 0x000000120a00780c */ /* 0x000fe20003f46070 */
[----:B------:R-:W-:Y:S01]  /*4f00*/  BSSY B1, `(.L_x_116) ;  /* 0x000006c000017945 */ /* 0x000fe20003800000 */
[----:B------:R-:W-:Y:S01]  /*4f10*/  IMAD.MOV.U32 R21, RZ, RZ, -0x1 ;  /* 0xffffffffff157424 */ /* 0x000fe200078e00ff */
[----:B------:R-:W-:Y:S01]  /*4f20*/  ISETP.GT.U32.AND P0, PT, R6, 0x11, PT ;  /* 0x000000110600780c */ /* 0x000fe20003f04070 */
[----:B------:R-:W-:Y:S01]  /*4f30*/  IMAD.MOV.U32 R20, RZ, RZ, -0x1 ;  /* 0xffffffffff147424 */ /* 0x000fe200078e00ff */
[----:B------:R-:W-:Y:S02]  /*4f40*/  PRMT R9, RZ, 0x7610, R9 ;  /* 0x00007610ff097816 */ /* 0x000fe40000000009 */
[----:B------:R-:W-:-:S03]  /*4f50*/  ISETP.LT.U32.AND P0, PT, R10, 0x12, P0 ;  /* 0x000000120a00780c */ /* 0x000fc60000701070 */
[----:B------:R-:W0:Y:S01]  /*4f60*/  @P1 S2R R5, SR_CgaCtaId ;  /* 0x0000000000051919 */ /* 0x000e220000008800 */
[----:B------:R-:W-:-:S04]  /*4f70*/  @P1 MOV R4, 0x400 ;  /* 0x0000040000041802 */ /* 0x000fc80000000f00 */
[----:B0-----:R-:W-:Y:S01]  /*4f80*/  @P1 LEA R3, R5, R4, 0x18 ;  /* 0x0000000405031211 */ /* 0x001fe200078ec0ff */
[----:B------:R-:W-:-:S03]  /*4f90*/  IMAD.WIDE.U32 R4, R6, 0x38e38e39, RZ ;  /* 0x38e38e3906047825 */ /* 0x000fc600078e00ff */
[----:B------:R0:W-:Y:S01]  /*4fa0*/  @P1 SYNCS.ARRIVE.TRANS64.A1T0 RZ, [R3+URZ+0x138], RZ ;  /* 0x000138ff03ff19a7 */ /* 0x0001e2000810003f */
[----:B------:R-:W-:Y:S02]  /*4fb0*/  IADD3 R16, P1, R16, UR22, RZ ;  /* 0x0000001610107c10 */ /* 0x000fe4000ff3e0ff */
[----:B------:R-:W-:Y:S02]  /*4fc0*/  SHF.R.U32.HI R5, RZ, 0x2, R5 ;  /* 0x00000002ff057819 */ /* 0x000fe40000011605 */
[----:B------:R-:W-:Y:S02]  /*4fd0*/  IADD3.X R17, R17, UR13, RZ, P1, !PT ;  /* 0x0000000d11117c10 */ /* 0x000fe40008ffe4ff */
[----:B------:R-:W-:Y:S02]  /*4fe0*/  PRMT R4, RZ, 0x7610, R4 ;  /* 0x00007610ff047816 */ /* 0x000fe40000000004 */
[----:B0-----:R-:W-:Y:S02]  /*4ff0*/  SEL R3, RZ, 0x1, !P0 ;  /* 0x00000001ff037807 */ /* 0x001fe40004000000 */
[----:B------:R-:W-:-:S02]  /*5000*/  ISETP.GE.U32.AND P0, PT, R16, UR6, PT ;  /* 0x0000000610007c0c */ /* 0x000fc4000bf06070 */
[----:B------:R-:W-:Y:S01]  /*5010*/  LOP3.LUT R0, R0, R3, RZ, 0x3c, !PT ;  /* 0x0000000300007212 */ /* 0x000fe200078e3cff */
[----:B------:R-:W-:Y:S01]  /*5020*/  IMAD R3, R5, -0x12, R6 ;  /* 0xffffffee05037824 */ /* 0x000fe200078e0206 */
[----:B------:R-:W-:Y:S01]  /*5030*/  ISETP.GE.U32.AND.EX P0, PT, R17, UR7, PT, P0 ;  /* 0x0000000711007c0c */ /* 0x000fe2000bf06100 */
[----:B------:R-:W-:Y:S01]  /*5040*/  IMAD.MOV.U32 R6, RZ, RZ, -0x1 ;  /* 0xffffffffff067424 */ /* 0x000fe200078e00ff */
[----:B------:R-:W-:-:S11]  /*5050*/  @P2 LOP3.LUT R0, R0, 0x1, R5, 0x78, !PT ;  /* 0x0000000100002812 */ /* 0x000fd600078e7805 */
[----:B------:R-:W-:Y:S05]  /*5060*/  @P0 BRA `(.L_x_117) ;  /* 0x0000000400540947 */ /* 0x000fea0003800000 */
[----:B------:R-:W0:Y:S01]  /*5070*/  S2R R15, SR_CTAID.X ;  /* 0x00000000000f7919 */ /* 0x000e220000002500 */
[----:B------:R-:W-:Y:S01]  /*5080*/  ULDC.64 UR6, c[0x0][0x628] ;  /* 0x00018a0000067ab9 */ /* 0x000fe20000000a00 */
[----:B------:R-:W-:Y:S01]  /*5090*/  ULDC UR8, c[0x0][0x630] ;  /* 0x00018c0000087ab9 */ /* 0x000fe20000000800 */
[----:B------:R-:W-:Y:S01]  /*50a0*/  ISETP.NE.U32.AND P0, PT, RZ, UR6, PT ;  /* 0x00000006ff007c0c */ /* 0x000fe2000bf05070 */
[----:B------:R-:W1:Y:S01]  /*50b0*/  S2R R20, SR_CTAID.Y ;  /* 0x0000000000147919 */ /* 0x000e620000002600 */
[----:B------:R-:W-:Y:S01]  /*50c0*/  ULDC UR9, c[0x0][0x150] ;  /* 0x0000540000097ab9 */ /* 0x000fe20000000800 */
[----:B------:R-:W-:Y:S01]  /*50d0*/  IMAD.MOV.U32 R4, RZ, RZ, R16 ;  /* 0x000000ffff047224 */ /* 0x000fe200078e0010 */
[----:B------:R-:W-:Y:S01]  /*50e0*/  ISETP.NE.AND.EX P0, PT, RZ, UR7, PT, P0 ;  /* 0x00000007ff007c0c */ /* 0x000fe2000bf05300 */
[----:B------:R-:W-:Y:S01]  /*50f0*/  IMAD.MOV.U32 R5, RZ, RZ, R17 ;  /* 0x000000ffff057224 */ /* 0x000fe200078e0011 */
[----:B0-----:R-:W-:-:S11]  /*5100*/  I2FP.F32.U32 R22, R15 ;  /* 0x0000000f00167245 */ /* 0x001fd60000201000 */
[----:B------:R-:W-:Y:S05]  /*5110*/  @!P0 BRA `(.L_x_118) ;  /* 0x0000000000288947 */ /* 0x000fea0003800000 */
[----:B------:R-:W-:Y:S02]  /*5120*/  ULDC UR5, c[0x0][0x634] ;  /* 0x00018d0000057ab9 */ /* 0x000fe40000000800 */
[----:B------:R-:W-:-:S05]  /*5130*/  IADD3 R5, P0, R16, UR5, RZ ;  /* 0x0000000510057c10 */ /* 0x000fca000ff1e0ff */
[----:B------:R-:W-:-:S04]  /*5140*/  IMAD.X R21, RZ, RZ, R17, P0 ;  /* 0x000000ffff157224 */ /* 0x000fc800000e0611 */
[----:B------:R-:W-:-:S04]  /*5150*/  IMAD.WIDE.U32 R6, R21, UR6, RZ ;  /* 0x0000000615067c25 */ /* 0x000fc8000f8e00ff */
[----:B------:R-:W-:-:S04]  /*5160*/  IMAD.WIDE.U32 R6, P0, R5, UR7, R6 ;  /* 0x0000000705067c25 */ /* 0x000fc8000f800006 */
[----:B------:R-:W-:-:S04]  /*5170*/  IMAD.WIDE.U32 R4, R5, UR6, RZ ;  /* 0x0000000605047c25 */ /* 0x000fc8000f8e00ff */
[----:B------:R-:W-:Y:S01]  /*5180*/  IMAD.MOV.U32 R4, RZ, RZ, R7 ;  /* 0x000000ffff047224 */ /* 0x000fe200078e0007 */
[----:B------:R-:W-:Y:S01]  /*5190*/  IADD3 RZ, P1, R5, R6, RZ ;  /* 0x0000000605ff7210 */ /* 0x000fe20007f3e0ff */
[----:B------:R-:W-:-:S04]  /*51a0*/  IMAD.X R5, RZ, RZ, RZ, P0 ;  /* 0x000000ffff057224 */ /* 0x000fc800000e06ff */
[----:B------:R-:W-:-:S08]  /*51b0*/  IMAD.WIDE.U32.X R4, R21, UR7, R4, P1 ;  /* 0x0000000715047c25 */ /* 0x000fd000088e0404 */
.L_x_118:
[--C-:B------:R-:W-:Y:S01]  /*51c0*/  SHF.R.U64 R14, R4, UR8, R5.reuse ;  /* 0x00000008040e7c19 */ /* 0x100fe20008001205 */
[----:B------:R-:W-:Y:S01]  /*51d0*/  FMUL R22, R22, UR9 ;  /* 0x0000000916167c20 */ /* 0x000fe20008400000 */
[----:B------:R-:W-:Y:S01]  /*51e0*/  SHF.R.U32.HI R4, RZ, UR8, R5 ;  /* 0x00000008ff047c19 */ /* 0x000fe20008011605 */
[----:B------:R-:W0:Y:S01]  /*51f0*/  LDC R6, c[0x0][0x144] ;  /* 0x00005100ff067b82 */ /* 0x000e220000000800 */
[----:B------:R-:W-:Y:S01]  /*5200*/  IADD3 R5, P0, RZ, -R14, RZ ;  /* 0x8000000eff057210 */ /* 0x000fe20007f1e0ff */
[----:B------:R-:W-:Y:S01]  /*5210*/  ULDC UR5, c[0x0][0x154] ;  /* 0x0000550000057ab9 */ /* 0x000fe20000000800 */
[----:B-1----:R-:W-:Y:S01]  /*5220*/  I2FP.F32.U32 R7, R20 ;  /* 0x0000001400077245 */ /* 0x002fe20000201000 */
[----:B------:R-:W1:Y:S01]  /*5230*/  F2I.U32.TRUNC.NTZ R22, R22 ;  /* 0x0000001600167305 */ /* 0x000e62000020f000 */
[----:B------:R-:W-:Y:S01]  /*5240*/  ULDC.64 UR6, c[0x0][0x620] ;  /* 0x0001880000067ab9 */ /* 0x000fe20000000a00 */
[----:B------:R-:W-:Y:S01]  /*5250*/  IMAD.X R4, RZ, RZ, ~R4, P0 ;  /* 0x000000ffff047224 */ /* 0x000fe200000e0e04 */
[----:B------:R-:W-:Y:S01]  /*5260*/  ISETP.NE.AND P2, PT, R2, 0x1, PT ;  /* 0x000000010200780c */ /* 0x000fe20003f45270 */
[----:B------:R-:W-:Y:S01]  /*5270*/  FMUL R23, R7, UR5 ;  /* 0x0000000507177c20 */ /* 0x000fe20008400000 */
[----:B------:R-:W2:Y:S01]  /*5280*/  LDC R25, c[0x0][0x148] ;  /* 0x00005200ff197b82 */ /* 0x000ea20000000800 */
[----:B------:R-:W-:Y:S01]  /*5290*/  IMAD R4, R4, UR6, RZ ;  /* 0x0000000604047c24 */ /* 0x000fe2000f8e02ff */
[----:B------:R-:W-:-:S03]  /*52a0*/  ULDC UR5, c[0x0][0x618] ;  /* 0x0001860000057ab9 */ /* 0x000fc60000000800 */
[----:B------:R-:W3:Y:S01]  /*52b0*/  F2I.U32.TRUNC.NTZ R23, R23 ;  /* 0x0000001700177305 */ /* 0x000ee2000020f000 */
[C---:B------:R-:W-:Y:S02]  /*52c0*/  IMAD R7, R5.reuse, UR7, R4 ;  /* 0x0000000705077c24 */ /* 0x040fe4000f8e0204 */
[----:B------:R-:W-:Y:S01]  /*52d0*/  IMAD.WIDE.U32 R4, R5, UR6, R16 ;  /* 0x0000000605047c25 */ /* 0x000fe2000f8e0010 */
[----:B------:R-:W-:Y:S02]  /*52e0*/  ULDC.64 UR6, c[0x0][0x640] ;  /* 0x0001900000067ab9 */ /* 0x000fe40000000a00 */
[----:B------:R-:W-:Y:S01]  /*52f0*/  ISETP.NE.U32.AND P0, PT, RZ, UR6, PT ;  /* 0x00000006ff007c0c */ /* 0x000fe2000bf05070 */
[----:B------:R-:W-:Y:S02]  /*5300*/  IMAD.IADD R5, R5, 0x1, R7 ;  /* 0x0000000105057824 */ /* 0x000fe400078e0207 */
[----:B-1----:R-:W-:Y:S01]  /*5310*/  IMAD.MOV R22, RZ, RZ, -R22 ;  /* 0x000000ffff167224 */ /* 0x002fe200078e0a16 */
[----:B------:R-:W-:-:S02]  /*5320*/  ISETP.NE.AND.EX P0, PT, RZ, UR7, PT, P0 ;  /* 0x00000007ff007c0c */ /* 0x000fc4000bf05300 */
[----:B------:R-:W-:Y:S01]  /*5330*/  SHF.R.U64 R21, R4, UR5, R5 ;  /* 0x0000000504157c19 */ /* 0x000fe20008001205 */
[----:B0-----:R-:W-:Y:S01]  /*5340*/  IMAD R15, R6, R22, R15 ;  /* 0x00000016060f7224 */ /* 0x001fe200078e020f */
[----:B------:R-:W-:Y:S01]  /*5350*/  SHF.R.U32.HI R4, RZ, UR5, R5 ;  /* 0x00000005ff047c19 */ /* 0x000fe20008011605 */
[----:B------:R-:W-:Y:S01]  /*5360*/  ULDC UR5, c[0x0][0x608] ;  /* 0x0001820000057ab9 */ /* 0x000fe20000000800 */
[----:B---3--:R-:W-:Y:S02]  /*5370*/  IMAD.MOV R6, RZ, RZ, -R23 ;  /* 0x000000ffff067224 */ /* 0x008fe400078e0a17 */
[--C-:B------:R-:W-:Y:S02]  /*5380*/  SHF.R.U64 R22, R21, UR5, R4.reuse ;  /* 0x0000000515167c19 */ /* 0x100fe40008001204 */
[----:B------:R-:W-:Y:S01]  /*5390*/  SHF.R.U32.HI R5, RZ, UR5, R4 ;  /* 0x00000005ff057c19 */ /* 0x000fe20008011604 */
[----:B------:R-:W-:Y:S01]  /*53a0*/  ULDC UR5, c[0x0][0x658] ;  /* 0x0001960000057ab9 */ /* 0x000fe20000000800 */
[----:B--2---:R-:W-:-:S02]  /*53b0*/  @P2 IMAD R15, R25, R6, R20 ;  /* 0x00000006190f2224 */ /* 0x004fc400078e0214 */
[--C-:B------:R-:W-:Y:S02]  /*53c0*/  SHF.R.U64 R20, R22, UR5, R5.reuse ;  /* 0x0000000516147c19 */ /* 0x100fe40008001205 */
[----:B------:R-:W-:-:S03]  /*53d0*/  SHF.R.U32.HI R23, RZ, UR5, R5 ;  /* 0x00000005ff177c19 */ /* 0x000fc60008011605 */
[----:B------:R-:W-:Y:S02]  /*53e0*/  IMAD.MOV.U32 R6, RZ, RZ, R20 ;  /* 0x000000ffff067224 */ /* 0x000fe400078e0014 */
[----:B------:R-:W-:Y:S01]  /*53f0*/  IMAD.MOV.U32 R5, RZ, RZ, R23 ;  /* 0x000000ffff057224 */ /* 0x000fe200078e0017 */
[----:B------:R-:W-:Y:S06]  /*5400*/  @!P0 BRA `(.L_x_119) ;  /* 0x00000000002c8947 */ /* 0x000fec0003800000 */
        /* <DEDUP_REMOVED lines=9> */
[----:B------:R-:W-:-:S04]  /*54a0*/  IMAD.WIDE.U32.X R4, R23, UR7, R4, P1 ;  /* 0x0000000717047c25 */ /* 0x000fc800088e0404 */
[----:B------:R-:W-:-:S07]  /*54b0*/  IMAD.MOV.U32 R6, RZ, RZ, R4 ;  /* 0x000000ffff067224 */ /* 0x000fce00078e0004 */
.L_x_119:
[----:B------:R-:W-:Y:S01]  /*54c0*/  ULDC UR5, c[0x0][0x648] ;  /* 0x0001920000057ab9 */ /* 0x000fe20000000800 */
[----:B------:R-:W-:Y:S01]  /*54d0*/  LOP3.LUT R4, R22, UR17, RZ, 0xc0, !PT ;  /* 0x0000001116047c12 */ /* 0x000fe2000f8ec0ff */
[----:B------:R-:W-:Y:S01]  /*54e0*/  ULDC UR6, c[0x0][0x610] ;  /* 0x0001840000067ab9 */ /* 0x000fe20000000800 */
[----:B------:R-:W-:Y:S01]  /*54f0*/  SHF.R.U64 R5, R6, UR5, R5 ;  /* 0x0000000506057c19 */ /* 0x000fe20008001205 */
[----:B------:R-:W-:Y:S01]  /*5500*/  ULDC UR5, c[0x0][0x638] ;  /* 0x00018e0000057ab9 */ /* 0x000fe20000000800 */
[----:B------:R-:W-:-:S03]  /*5510*/  LOP3.LUT R21, R21, UR4, RZ, 0xc0, !PT ;  /* 0x0000000415157c12 */ /* 0x000fc6000f8ec0ff */
[----:B------:R-:W-:Y:S02]  /*5520*/  IMAD.MOV R7, RZ, RZ, -R5 ;  /* 0x000000ffff077224 */ /* 0x000fe400078e0a05 */
[----:B------:R-:W-:Y:S02]  /*5530*/  IMAD R4, R5, UR18, R4 ;  /* 0x0000001205047c24 */ /* 0x000fe4000f8e0204 */
[----:B------:R-:W-:Y:S01]  /*5540*/  IMAD R20, R7, UR5, R20 ;  /* 0x0000000507147c24 */ /* 0x000fe2000f8e0214 */
[----:B------:R-:W-:Y:S01]  /*5550*/  ULDC UR5, c[0x0][0x600] ;  /* 0x0001800000057ab9 */ /* 0x000fe20000000800 */
[----:B------:R-:W-:Y:S02]  /*5560*/  IMAD R15, R4, UR6, R15 ;  /* 0x00000006040f7c24 */ /* 0x000fe4000f8e020f */
[----:B------:R-:W-:Y:S02]  /*5570*/  IMAD R6, R20, UR5, R21 ;  /* 0x0000000514067c24 */ /* 0x000fe4000f8e0215 */
[----:B------:R-:W-:-:S03]  /*5580*/  IMAD.MOV.U32 R4, RZ, RZ, 0x1 ;  /* 0x00000001ff047424 */ /* 0x000fc600078e00ff */
[----:B------:R-:W-:Y:S02]  /*5590*/  SEL R20, R6, R15, !P2 ;  /* 0x0000000f06147207 */ /* 0x000fe40005000000 */
[----:B------:R-:W-:Y:S01]  /*55a0*/  SEL R21, R15, R6, !P2 ;  /* 0x000000060f157207 */ /* 0x000fe20005000000 */
[----:B------:R-:W-:-:S07]  /*55b0*/  IMAD.MOV.U32 R6, RZ, RZ, R14 ;  /* 0x000000ffff067224 */ /* 0x000fce00078e000e */
.L_x_117:
[----:B------:R-:W-:Y:S05]  /*55c0*/  BSYNC B1 ;  /* 0x0000000000017941 */ /* 0x000fea0003800000 */
.L_x_116:
[----:B------:R-:W-:-:S13]  /*55d0*/  LOP3.LUT P0, RZ, R4, 0xff, RZ, 0xc0, !PT ;  /* 0x000000ff04ff7812 */ /* 0x000fda000780c0ff */
[----:B------:R-:W-:Y:S05]  /*55e0*/  @P0 BRA `(.L_x_120) ;  /* 0xfffffff400400947 */ /* 0x000fea000383ffff */
[----:B------:R-:W-:Y:S05]  /*55f0*/  BSYNC B0 ;  /* 0x0000000000007941 */ /* 0x000fea0003800000 */
.L_x_109:
[----:B------:R-:W-:-:S03]  /*5600*/  UMOV UR5, 0xffffffff ;  /* 0xffffffff00057882 */ /* 0x000fc60000000000 */
[----:B------:R-:W-:Y:S05]  /*5610*/  BRA.DIV UR5, `(.L_x_121) ;  /* 0x0000000e050c7947 */ /* 0x000fea000b800000 */
[----:B------:R-:W-:-:S13]  /*5620*/  ELECT P6, URZ, PT ;  /* 0x00000000003f782f */ /* 0x000fda00038c0000 */
.L_x_149:
[----:B------:R-:W-:Y:S04]  /*5630*/  BSSY B0, `(.L_x_122) ;  /* 0x00000a9000007945 */ /* 0x000fe80003800000 */
[----:B------:R-:W-:Y:S05]  /*5640*/  @!P6 BRA `(.L_x_123) ;  /* 0x00000008009ce947 */ /* 0x000fea0003800000 */
[----:B------:R-:W-:-:S04]  /*5650*/  LOP3.LUT R19, R19, 0x2, RZ, 0xfc, !PT ;  /* 0x0000000213137812 */ /* 0x000fc800078efcff */
[----:B------:R-:W-:-:S13]  /*5660*/  ISETP.NE.AND P0, PT, R19, 0x3, PT ;  /* 0x000000031300780c */ /* 0x000fda0003f05270 */
[----:B------:R-:W-:Y:S05]  /*5670*/  @!P0 BRA `(.L_x_124) ;  /* 0x0000000000048947 */ /* 0x000fea0003800000 */
[----:B------:R-:W-:Y:S01]  /*5680*/  BPT.TRAP 0x1 ;  /* 0x000000040000795c */ /* 0x000fe20000300000 */
.L_x_124:
[----:B------:R-:W0:Y:S01]  /*5690*/  S2R R5, SR_CgaCtaId ;  /* 0x0000000000057919 */ /* 0x000e220000008800 */
[----:B------:R-:W-:Y:S02]  /*56a0*/  MOV R2, 0x400 ;  /* 0x0000040000027802 */ /* 0x000fe40000000f00 */
[----:B------:R-:W-:Y:S02]  /*56b0*/  SHF.L.U32 R4, R0, 0x1f, RZ ;  /* 0x0000001f00047819 */ /* 0x000fe400000006ff */
[----:B0-----:R-:W-:-:S05]  /*56c0*/  LEA R2, R5, R2, 0x18 ;  /* 0x0000000205027211 */ /* 0x001fca00078ec0ff */
[----:B------:R-:W-:-:S04]  /*56d0*/  VIADD R2, R2, 0x90 ;  /* 0x0000009002027836 */ /* 0x000fc80000000000 */
[C---:B------:R-:W-:Y:S02]  /*56e0*/  IMAD R7, R3.reuse, 0x8, R2 ;  /* 0x0000000803077824 */ /* 0x040fe400078e0202 */
[----:B------:R-:W-:Y:S02]  /*56f0*/  VIADD R3, R3, 0x1 ;  /* 0x0000000103037836 */ /* 0x000fe40000000000 */
[----:B------:R-:W0:Y:S03]  /*5700*/  SYNCS.PHASECHK.TRANS64.TRYWAIT P0, [R7+URZ], R4 ;  /* 0x00000004070075a7 */ /* 0x000e26000800017f */
[----:B------:R-:W-:-:S04]  /*5710*/  ISETP.NE.AND P1, PT, R3, 0x12, PT ;  /* 0x000000120300780c */ /* 0x000fc80003f25270 */
[----:B------:R-:W-:Y:S02]  /*5720*/  SEL R5, RZ, 0x1, P1 ;  /* 0x00000001ff057807 */ /* 0x000fe40000800000 */
[----:B------:R-:W-:Y:S02]  /*5730*/  SEL R3, R3, RZ, P1 ;  /* 0x000000ff03037207 */ /* 0x000fe40000800000 */
[----:B------:R-:W-:-:S03]  /*5740*/  LOP3.LUT R6, R0, R5, RZ, 0x3c, !PT ;  /* 0x0000000500067212 */ /* 0x000fc600078e3cff */
[----:B------:R-:W-:Y:S01]  /*5750*/  IMAD R8, R3, 0x8, R2 ;  /* 0x0000000803087824 */ /* 0x000fe200078e0202 */
[----:B------:R-:W-:Y:S01]  /*5760*/  SHF.L.U32 R5, R6, 0x1f, RZ ;  /* 0x0000001f06057819 */ /* 0x000fe200000006ff */
[----:B0-----:R-:W-:Y:S06]  /*5770*/  @!P0 BRA `(.L_x_125) ;  /* 0x0000000800d48947 */ /* 0x001fec0003800000 */
.L_x_150:
[----:B------:R-:W1:Y:S01]  /*5780*/  SYNCS.PHASECHK.TRANS64.TRYWAIT P0, [R8+URZ], R5 ;  /* 0x00000005080075a7 */ /* 0x000e62000800017f */
[----:B------:R-:W-:-:S05]  /*5790*/  VIADD R0, R3, 0x1 ;  /* 0x0000000103007836 */ /* 0x000fca0000000000 */
[----:B------:R-:W-:-:S04]  /*57a0*/  ISETP.NE.AND P1, PT, R0, 0x12, PT ;  /* 0x000000120000780c */ /* 0x000fc80003f25270 */
[----:B------:R-:W-:Y:S02]  /*57b0*/  SEL R3, RZ, 0x1, P1 ;  /* 0x00000001ff037807 */ /* 0x000fe40000800000 */
[----:B0-----:R-:W-:Y:S02]  /*57c0*/  SEL R7, R0, RZ, P1 ;  /* 0x000000ff00077207 */ /* 0x001fe40000800000 */
[----:B------:R-:W-:-:S03]  /*57d0*/  LOP3.LUT R6, R6, R3, RZ, 0x3c, !PT ;  /* 0x0000000306067212 */ /* 0x000fc600078e3cff */
[----:B------:R-:W-:Y:S01]  /*57e0*/  IMAD R9, R7, 0x8, R2 ;  /* 0x0000000807097824 */ /* 0x000fe200078e0202 */
[----:B------:R-:W-:Y:S01]  /*57f0*/  SHF.L.U32 R4, R6, 0x1f, RZ ;  /* 0x0000001f06047819 */ /* 0x000fe200000006ff */
[----:B-1----:R-:W-:Y:S06]  /*5800*/  @!P0 BRA `(.L_x_126) ;  /* 0x0000000800c48947 */ /* 0x002fec0003800000 */
.L_x_151:
[----:B------:R-:W1:Y:S01]  /*5810*/  SYNCS.PHASECHK.TRANS64.TRYWAIT P0, [R9+URZ], R4 ;  /* 0x00000004090075a7 */ /* 0x000e62000800017f */
[----:B------:R-:W-:-:S05]  /*5820*/  VIADD R0, R7, 0x1 ;  /* 0x0000000107007836 */ /* 0x000fca0000000000 */
[----:B------:R-:W-:-:S04]  /*5830*/  ISETP.NE.AND P1, PT, R0, 0x12, PT ;  /* 0x000000120000780c */ /* 0x000fc80003f25270 */
[----:B------:R-:W-:Y:S02]  /*5840*/  SEL R3, RZ, 0x1, P1 ;  /* 0x00000001ff037807 */ /* 0x000fe40000800000 */
[----:B------:R-:W-:Y:S02]  /*5850*/  SEL R7, R0, RZ, P1 ;  /* 0x000000ff00077207 */ /* 0x000fe40000800000 */
[----:B------:R-:W-:-:S03]  /*5860*/  LOP3.LUT R6, R6, R3, RZ, 0x3c, !PT ;  /* 0x0000000306067212 */ /* 0x000fc600078e3cff */
[----:B0-----:R-:W-:Y:S01]  /*5870*/  IMAD R8, R7, 0x8, R2 ;  /* 0x0000000807087824 */ /* 0x001fe200078e0202 */
[----:B------:R-:W-:Y:S01]  /*5880*/  SHF.L.U32 R5, R6, 0x1f, RZ ;  /* 0x0000001f06057819 */ /* 0x000fe200000006ff */
[----:B-1----:R-:W-:Y:S06]  /*5890*/  @!P0 BRA `(.L_x_127) ;  /* 0x0000000800b48947 */ /* 0x002fec0003800000 */
.L_x_152:
        /* <DEDUP_REMOVED lines=9> */
.L_x_153:
        /* <DEDUP_REMOVED lines=9> */
.L_x_154:
        /* <DEDUP_REMOVED lines=9> */
.L_x_155:
        /* <DEDUP_REMOVED lines=9> */
.L_x_156:
        /* <DEDUP_REMOVED lines=9> */
.L_x_157:
        /* <DEDUP_REMOVED lines=9> */
.L_x_158:
        /* <DEDUP_REMOVED lines=9> */
.L_x_159:
        /* <DEDUP_REMOVED lines=9> */
.L_x_160:
        /* <DEDUP_REMOVED lines=9> */
.L_x_161:
        /* <DEDUP_REMOVED lines=9> */
.L_x_162:
        /* <DEDUP_REMOVED lines=9> */
.L_x_163:
        /* <DEDUP_REMOVED lines=9> */
.L_x_164:
[----:B------:R-:W1:Y:S01]  /*5f60*/  SYNCS.PHASECHK.TRANS64.TRYWAIT P0, [R8+URZ], R5 ;  /* 0x00000005080075a7 */ /* 0x000e62000800017f */
[----:B------:R-:W-:-:S05]  /*5f70*/  VIADD R0, R7, 0x1 ;  /* 0x0000000107007836 */ /* 0x000fca0000000000 */
[----:B------:R-:W-:-:S04]  /*5f80*/  ISETP.NE.AND P1, PT, R0, 0x12, PT ;  /* 0x000000120000780c */ /* 0x000fc80003f25270 */
[----:B------:R-:W-:Y:S02]  /*5f90*/  SEL R3, RZ, 0x1, P1 ;  /* 0x00000001ff037807 */ /* 0x000fe40000800000 */
[----:B------:R-:W-:Y:S02]  /*5fa0*/  SEL R7, R0, RZ, P1 ;  /* 0x000000ff00077207 */ /* 0x000fe40000800000 */
[----:B0-----:R-:W-:-:S03]  /*5fb0*/  LOP3.LUT R9, R6, R3, RZ, 0x3c, !PT ;  /* 0x0000000306097212 */ /* 0x001fc600078e3cff */
[----:B------:R-:W-:Y:S01]  /*5fc0*/  IMAD R11, R7, 0x8, R2 ;  /* 0x00000008070b7824 */ /* 0x000fe200078e0202 */
[----:B------:R-:W-:Y:S01]  /*5fd0*/  SHF.L.U32 R6, R9, 0x1f, RZ ;  /* 0x0000001f09067819 */ /* 0x000fe200000006ff */
[----:B-1----:R-:W-:Y:S06]  /*5fe0*/  @!P0 BRA `(.L_x_140) ;  /* 0x0000000400e48947 */ /* 0x002fec0003800000 */
.L_x_165:
[----:B------:R-:W1:Y:S01]  /*5ff0*/  SYNCS.PHASECHK.TRANS64.TRYWAIT P0, [R11+URZ], R6 ;  /* 0x000000060b0075a7 */ /* 0x000e62000800017f */
[----:B------:R-:W-:-:S05]  /*6000*/  VIADD R0, R7, 0x1 ;  /* 0x0000000107007836 */ /* 0x000fca0000000000 */
[----:B------:R-:W-:-:S04]  /*6010*/  ISETP.NE.AND P1, PT, R0, 0x12, PT ;  /* 0x000000120000780c */ /* 0x000fc80003f25270 */
[----:B------:R-:W-:Y:S02]  /*6020*/  SEL R4, RZ, 0x1, P1 ;  /* 0x00000001ff047807 */ /* 0x000fe40000800000 */
[----:B------:R-:W-:Y:S02]  /*6030*/  SEL R3, R0, RZ, P1 ;  /* 0x000000ff00037207 */ /* 0x000fe40000800000 */
[----:B------:R-:W-:Y:S01]  /*6040*/  LOP3.LUT R0, R9, R4, RZ, 0x3c, !PT ;  /* 0x0000000409007212 */ /* 0x000fe200078e3cff */
[----:B-1----:R-:W-:Y:S06]  /*6050*/  @!P0 BRA `(.L_x_141) ;  /* 0x0000000400dc8947 */ /* 0x002fec0003800000 */
.L_x_166:
[----:B------:R-:W-:Y:S01]  /*6060*/  IMAD R3, R3, 0x8, R2 ;  /* 0x0000000803037824 */ /* 0x000fe200078e0202 */
[----:B------:R-:W-:-:S07]  /*6070*/  SHF.L.U32 R0, R0, 0x1f, RZ ;  /* 0x0000001f00007819 */ /* 0x000fce00000006ff */
.L_x_142:
[----:B--2---:R2:W3:Y:S02]  /*6080*/  SYNCS.PHASECHK.TRANS64.TRYWAIT P0, [R3+URZ], R0 ;  /* 0x00000000030075a7 */ /* 0x0044e4000800017f */
[----:B---3--:R-:W-:Y:S05]  /*6090*/  @!P0 NANOSLEEP.SYNCS 0x989680 ;  /* 0x009896800000895d */ /* 0x008fea0003900000 */
[----:B------:R-:W3:Y:S02]  /*60a0*/  @!P0 SYNCS.PHASECHK.TRANS64 P0, [R3+URZ], R0 ;  /* 0x00000000030085a7 */ /* 0x000ee4000800007f */
[----:B---3--:R-:W-:Y:S05]  /*60b0*/  @!P0 BRA `(.L_x_142) ;  /* 0xfffffffc00f08947 */ /* 0x008fea000383ffff */
.L_x_123:
[----:B------:R-:W-:Y:S05]  /*60c0*/  BSYNC B0 ;  /* 0x0000000000007941 */ /* 0x000fea0003800000 */
.L_x_122:
[----:B------:R-:W-:Y:S05]  /*60d0*/  EXIT ;  /* 0x000000000000794d */ /* 0x000fea0003800000 */
.L_x_22:
[----:B---3--:R3:W4:Y:S02]  /*60e0*/  SYNCS.PHASECHK.TRANS64.TRYWAIT P1, [R3+URZ], R0 ;  /* 0x00000000030075a7 */ /* 0x008724000802017f */
[----:B----4-:R-:W-:Y:S05]  /*60f0*/  @!P1 NANOSLEEP.SYNCS 0x989680 ;  /* 0x009896800000995d */ /* 0x010fea0003900000 */
[----:B------:R-:W4:Y:S02]  /*6100*/  @!P1 SYNCS.PHASECHK.TRANS64 P1, [R3+URZ], R0 ;  /* 0x00000000030095a7 */ /* 0x000f24000802007f */
[----:B----4-:R-:W-:Y:S05]  /*6110*/  @!P1 BRA `(.L_x_22) ;  /* 0xfffffffc00f09947 */ /* 0x010fea000383ffff */
[----:B------:R-:W-:Y:S05]  /*6120*/  BRA `(.L_x_21) ;  /* 0xffffffb400747947 */ /* 0x000fea000383ffff */
.L_x_27:
[----:B-1----:R1:W2:Y:S02]  /*6130*/  SYNCS.PHASECHK.TRANS64.TRYWAIT P1, [R5+URZ], R4 ;  /* 0x00000004050075a7 */ /* 0x0022a4000802017f */
[----:B--2---:R-:W-:Y:S05]  /*6140*/  @!P1 NANOSLEEP.SYNCS 0x989680 ;  /* 0x009896800000995d */ /* 0x004fea0003900000 */
[----:B------:R-:W2:Y:S02]  /*6150*/  @!P1 SYNCS.PHASECHK.TRANS64 P1, [R5+URZ], R4 ;  /* 0x00000004050095a7 */ /* 0x000ea4000802007f */
[----:B--2---:R-:W-:Y:S05]  /*6160*/  @!P1 BRA `(.L_x_27) ;  /* 0xfffffffc00f09947 */ /* 0x004fea000383ffff */
[----:B------:R-:W-:Y:S05]  /*6170*/  BRA `(.L_x_26) ;  /* 0xffffffb800247947 */ /* 0x000fea000383ffff */
.L_x_110:
[----:B------:R-:W-:Y:S01]  /*6180*/  BSSY B1, `(.L_x_143) ;  /* 0x0000006000017945 */ /* 0x000fe20003800000 */
[----:B------:R-:W-:-:S07]  /*6190*/  IMAD.MOV.U32 R15, RZ, RZ, -0x1 ;  /* 0xffffffffff0f7424 */ /* 0x000fce00078e00ff */
[----:B------:R-:W-:Y:S05]  /*61a0*/  WARPSYNC.COLLECTIVE R15, `(.L_x_144) ;  /* 0x000000000f0c7348 */ /* 0x000fea0003c00000 */
[----:B------:R-:W-:Y:S02]  /*61b0*/  ELECT P6, UR62, PT ;  /* 0x00000000003e782f */ /* 0x000fe400038c0000 */
[----:B------:R-:W-:Y:S01]  /*61c0*/  MOV R14, UR62 ;  /* 0x0000003e000e7c02 */ /* 0x000fe20008000f00 */
[----:B------:R-:W-:Y:S10]  /*61d0*/  ENDCOLLECTIVE ;  /* 0x000000000000791b */ /* 0x000ff40003800000 */
.L_x_144:
[----:B------:R-:W-:Y:S05]  /*61e0*/  BSYNC B1 ;  /* 0x0000000000017941 */ /* 0x000fea0003800000 */
.L_x_143:
[----:B------:R-:W-:Y:S05]  /*61f0*/  BRA `(.L_x_145) ;  /* 0xffffffe800487947 */ /* 0x000fea000383ffff */
.L_x_113:
[----:B-1----:R1:W2:Y:S02]  /*6200*/  SYNCS.PHASECHK.TRANS64.TRYWAIT P0, [R23+URZ+0x90], R14 ;  /* 0x0000900e170075a7 */ /* 0x0022a4000800017f */
[----:B--2---:R-:W-:Y:S05]  /*6210*/  @!P0 NANOSLEEP.SYNCS 0x989680 ;  /* 0x009896800000895d */ /* 0x004fea0003900000 */
[----:B------:R-:W2:Y:S02]  /*6220*/  @!P0 SYNCS.PHASECHK.TRANS64 P0, [R23+URZ+0x90], R14 ;  /* 0x0000900e170085a7 */ /* 0x000ea4000800007f */
[----:B--2---:R-:W-:Y:S05]  /*6230*/  @!P0 BRA `(.L_x_113) ;  /* 0xfffffffc00f08947 */ /* 0x004fea000383ffff */
[----:B------:R-:W-:Y:S05]  /*6240*/  BRA `(.L_x_146) ;  /* 0xffffffe800807947 */ /* 0x000fea000383ffff */
.L_x_121:
[----:B------:R-:W-:Y:S01]  /*6250*/  BSSY B0, `(.L_x_147) ;  /* 0x0000006000007945 */ /* 0x000fe20003800000 */
[----:B------:R-:W-:-:S07]  /*6260*/  IMAD.MOV.U32 R15, RZ, RZ, -0x1 ;  /* 0xffffffffff0f7424 */ /* 0x000fce00078e00ff */
[----:B------:R-:W-:Y:S05]  /*6270*/  WARPSYNC.COLLECTIVE R15, `(.L_x_148) ;  /* 0x000000000f0c7348 */ /* 0x000fea0003c00000 */
[----:B------:R-:W-:Y:S02]  /*6280*/  ELECT P6, UR62, PT ;  /* 0x00000000003e782f */ /* 0x000fe400038c0000 */
[----:B------:R-:W-:Y:S01]  /*6290*/  MOV R14, UR62 ;  /* 0x0000003e000e7c02 */ /* 0x000fe20008000f00 */
[----:B------:R-:W-:Y:S10]  /*62a0*/  ENDCOLLECTIVE ;  /* 0x000000000000791b */ /* 0x000ff40003800000 */
.L_x_148:
[----:B------:R-:W-:Y:S05]  /*62b0*/  BSYNC B0 ;  /* 0x0000000000007941 */ /* 0x000fea0003800000 */
.L_x_147:
[----:B------:R-:W-:Y:S05]  /*62c0*/  BRA `(.L_x_149) ;  /* 0xfffffff000d87947 */ /* 0x000fea000383ffff */
.L_x_125:
[----:B0-----:R0:W1:Y:S02]  /*62d0*/  SYNCS.PHASECHK.TRANS64.TRYWAIT P0, [R7+URZ], R4 ;  /* 0x00000004070075a7 */ /* 0x001064000800017f */
[----:B-1----:R-:W-:Y:S05]  /*62e0*/  @!P0 NANOSLEEP.SYNCS 0x989680 ;  /* 0x009896800000895d */ /* 0x002fea0003900000 */
[----:B------:R-:W1:Y:S02]  /*62f0*/  @!P0 SYNCS.PHASECHK.TRANS64 P0, [R7+URZ], R4 ;  /* 0x00000004070085a7 */ /* 0x000e64000800007f */
[----:B-1----:R-:W-:Y:S05]  /*6300*/  @!P0 BRA `(.L_x_125) ;  /* 0xfffffffc00f08947 */ /* 0x002fea000383ffff */
[----:B------:R-:W-:Y:S05]  /*6310*/  BRA `(.L_x_150) ;  /* 0xfffffff400187947 */ /* 0x000fea000383ffff */
.L_x_126:
[----:B0-----:R0:W1:Y:S02]  /*6320*/  SYNCS.PHASECHK.TRANS64.TRYWAIT P0, [R8+URZ], R5 ;  /* 0x00000005080075a7 */ /* 0x001064000800017f */
[----:B-1----:R-:W-:Y:S05]  /*6330*/  @!P0 NANOSLEEP.SYNCS 0x989680 ;  /* 0x009896800000895d */ /* 0x002fea0003900000 */
[----:B------:R-:W1:Y:S02]  /*6340*/  @!P0 SYNCS.PHASECHK.TRANS64 P0, [R8+URZ], R5 ;  /* 0x00000005080085a7 */ /* 0x000e64000800007f */
[----:B-1----:R-:W-:Y:S05]  /*6350*/  @!P0 BRA `(.L_x_126) ;  /* 0xfffffffc00f08947 */ /* 0x002fea000383ffff */
[----:B------:R-:W-:Y:S05]  /*6360*/  BRA `(.L_x_151) ;  /* 0xfffffff400287947 */ /* 0x000fea000383ffff */
.L_x_127:
[----:B0-----:R0:W1:Y:S02]  /*6370*/  SYNCS.PHASECHK.TRANS64.TRYWAIT P0, [R9+URZ], R4 ;  /* 0x00000004090075a7 */ /* 0x001064000800017f */
[----:B-1----:R-:W-:Y:S05]  /*6380*/  @!P0 NANOSLEEP.SYNCS 0x989680 ;  /* 0x009896800000895d */ /* 0x002fea0003900000 */
[----:B------:R-:W1:Y:S02]  /*6390*/  @!P0 SYNCS.PHASECHK.TRANS64 P0, [R9+URZ], R4 ;  /* 0x00000004090085a7 */ /* 0x000e64000800007f */
[----:B-1----:R-:W-:Y:S05]  /*63a0*/  @!P0 BRA `(.L_x_127) ;  /* 0xfffffffc00f08947 */ /* 0x002fea000383ffff */
[----:B------:R-:W-:Y:S05]  /*63b0*/  BRA `(.L_x_152) ;  /* 0xfffffff400387947 */ /* 0x000fea000383ffff */
.L_x_128:
[----:B0-----:R0:W1:Y:S02]  /*63c0*/  SYNCS.PHASECHK.TRANS64.TRYWAIT P0, [R8+URZ], R5 ;  /* 0x00000005080075a7 */ /* 0x001064000800017f */
[----:B-1----:R-:W-:Y:S05]  /*63d0*/  @!P0 NANOSLEEP.SYNCS 0x989680 ;  /* 0x009896800000895d */ /* 0x002fea0003900000 */
[----:B------:R-:W1:Y:S02]  /*63e0*/  @!P0 SYNCS.PHASECHK.TRANS64 P0, [R8+URZ], R5 ;  /* 0x00000005080085a7 */ /* 0x000e64000800007f */
[----:B-1----:R-:W-:Y:S05]  /*63f0*/  @!P0 BRA `(.L_x_128) ;  /* 0xfffffffc00f08947 */ /* 0x002fea000383ffff */
[----:B------:R-:W-:Y:S05]  /*6400*/  BRA `(.L_x_153) ;  /* 0xfffffff400487947 */ /* 0x000fea000383ffff */
.L_x_129:
[----:B0-----:R0:W1:Y:S02]  /*6410*/  SYNCS.PHASECHK.TRANS64.TRYWAIT P0, [R9+URZ], R4 ;  /* 0x00000004090075a7 */ /* 0x001064000800017f */
[----:B-1----:R-:W-:Y:S05]  /*6420*/  @!P0 NANOSLEEP.SYNCS 0x989680 ;  /* 0x009896800000895d */ /* 0x002fea0003900000 */
[----:B------:R-:W1:Y:S02]  /*6430*/  @!P0 SYNCS.PHASECHK.TRANS64 P0, [R9+URZ], R4 ;  /* 0x00000004090085a7 */ /* 0x000e64000800007f */
[----:B-1----:R-:W-:Y:S05]  /*6440*/  @!P0 BRA `(.L_x_129) ;  /* 0xfffffffc00f08947 */ /* 0x002fea000383ffff */
[----:B------:R-:W-:Y:S05]  /*6450*/  BRA `(.L_x_154) ;  /* 0xfffffff400587947 */ /* 0x000fea000383ffff */
.L_x_130:
[----:B0-----:R0:W1:Y:S02]  /*6460*/  SYNCS.PHASECHK.TRANS64.TRYWAIT P0, [R8+URZ], R5 ;  /* 0x00000005080075a7 */ /* 0x001064000800017f */
[----:B-1----:R-:W-:Y:S05]  /*6470*/  @!P0 NANOSLEEP.SYNCS 0x989680 ;  /* 0x009896800000895d */ /* 0x002fea0003900000 */
[----:B------:R-:W1:Y:S02]  /*6480*/  @!P0 SYNCS.PHASECHK.TRANS64 P0, [R8+URZ], R5 ;  /* 0x00000005080085a7 */ /* 0x000e64000800007f */
[----:B-1----:R-:W-:Y:S05]  /*6490*/  @!P0 BRA `(.L_x_130) ;  /* 0xfffffffc00f08947 */ /* 0x002fea000383ffff */
[----:B------:R-:W-:Y:S05]  /*64a0*/  BRA `(.L_x_155) ;  /* 0xfffffff400687947 */ /* 0x000fea000383ffff */
.L_x_131:
[----:B0-----:R0:W1:Y:S02]  /*64b0*/  SYNCS.PHASECHK.TRANS64.TRYWAIT P0, [R9+URZ], R4 ;  /* 0x00000004090075a7 */ /* 0x001064000800017f */
[----:B-1----:R-:W-:Y:S05]  /*64c0*/  @!P0 NANOSLEEP.SYNCS 0x989680 ;  /* 0x009896800000895d */ /* 0x002fea0003900000 */
[----:B------:R-:W1:Y:S02]  /*64d0*/  @!P0 SYNCS.PHASECHK.TRANS64 P0, [R9+URZ], R4 ;  /* 0x00000004090085a7 */ /* 0x000e64000800007f */
[----:B-1----:R-:W-:Y:S05]  /*64e0*/  @!P0 BRA `(.L_x_131) ;  /* 0xfffffffc00f08947 */ /* 0x002fea000383ffff */
[----:B------:R-:W-:Y:S05]  /*64f0*/  BRA `(.L_x_156) ;  /* 0xfffffff400787947 */ /* 0x000fea000383ffff */
.L_x_132:
[----:B0-----:R0:W1:Y:S02]  /*6500*/  SYNCS.PHASECHK.TRANS64.TRYWAIT P0, [R8+URZ], R5 ;  /* 0x00000005080075a7 */ /* 0x001064000800017f */
[----:B-1----:R-:W-:Y:S05]  /*6510*/  @!P0 NANOSLEEP.SYNCS 0x989680 ;  /* 0x009896800000895d */ /* 0x002fea0003900000 */
[----:B------:R-:W1:Y:S02]  /*6520*/  @!P0 SYNCS.PHASECHK.TRANS64 P0, [R8+URZ], R5 ;  /* 0x00000005080085a7 */ /* 0x000e64000800007f */
[----:B-1----:R-:W-:Y:S05]  /*6530*/  @!P0 BRA `(.L_x_132) ;  /* 0xfffffffc00f08947 */ /* 0x002fea000383ffff */
[----:B------:R-:W-:Y:S05]  /*6540*/  BRA `(.L_x_157) ;  /* 0xfffffff400887947 */ /* 0x000fea000383ffff */
.L_x_133:
[----:B0-----:R0:W1:Y:S02]  /*6550*/  SYNCS.PHASECHK.TRANS64.TRYWAIT P0, [R9+URZ], R4 ;  /* 0x00000004090075a7 */ /* 0x001064000800017f */
[----:B-1----:R-:W-:Y:S05]  /*6560*/  @!P0 NANOSLEEP.SYNCS 0x989680 ;  /* 0x009896800000895d */ /* 0x002fea0003900000 */
[----:B------:R-:W1:Y:S02]  /*6570*/  @!P0 SYNCS.PHASECHK.TRANS64 P0, [R9+URZ], R4 ;  /* 0x00000004090085a7 */ /* 0x000e64000800007f */
[----:B-1----:R-:W-:Y:S05]  /*6580*/  @!P0 BRA `(.L_x_133) ;  /* 0xfffffffc00f08947 */ /* 0x002fea000383ffff */
[----:B------:R-:W-:Y:S05]  /*6590*/  BRA `(.L_x_158) ;  /* 0xfffffff400987947 */ /* 0x000fea000383ffff */
.L_x_134:
[----:B0-----:R0:W1:Y:S02]  /*65a0*/  SYNCS.PHASECHK.TRANS64.TRYWAIT P0, [R8+URZ], R5 ;  /* 0x00000005080075a7 */ /* 0x001064000800017f */
[----:B-1----:R-:W-:Y:S05]  /*65b0*/  @!P0 NANOSLEEP.SYNCS 0x989680 ;  /* 0x009896800000895d */ /* 0x002fea0003900000 */
[----:B------:R-:W1:Y:S02]  /*65c0*/  @!P0 SYNCS.PHASECHK.TRANS64 P0, [R8+URZ], R5 ;  /* 0x00000005080085a7 */ /* 0x000e64000800007f */
[----:B-1----:R-:W-:Y:S05]  /*65d0*/  @!P0 BRA `(.L_x_134) ;  /* 0xfffffffc00f08947 */ /* 0x002fea000383ffff */
[----:B------:R-:W-:Y:S05]  /*65e0*/  BRA `(.L_x_159) ;  /* 0xfffffff400a87947 */ /* 0x000fea000383ffff */
.L_x_135:
[----:B0-----:R0:W1:Y:S02]  /*65f0*/  SYNCS.PHASECHK.TRANS64.TRYWAIT P0, [R9+URZ], R4 ;  /* 0x00000004090075a7 */ /* 0x001064000800017f */
[----:B-1----:R-:W-:Y:S05]  /*6600*/  @!P0 NANOSLEEP.SYNCS 0x989680 ;  /* 0x009896800000895d */ /* 0x002fea0003900000 */
[----:B------:R-:W1:Y:S02]  /*6610*/  @!P0 SYNCS.PHASECHK.TRANS64 P0, [R9+URZ], R4 ;  /* 0x00000004090085a7 */ /* 0x000e64000800007f */
[----:B-1----:R-:W-:Y:S05]  /*6620*/  @!P0 BRA `(.L_x_135) ;  /* 0xfffffffc00f08947 */ /* 0x002fea000383ffff */
[----:B------:R-:W-:Y:S05]  /*6630*/  BRA `(.L_x_160) ;  /* 0xfffffff400b87947 */ /* 0x000fea000383ffff */
.L_x_136:
[----:B0-----:R0:W1:Y:S02]  /*6640*/  SYNCS.PHASECHK.TRANS64.TRYWAIT P0, [R8+URZ], R5 ;  /* 0x00000005080075a7 */ /* 0x001064000800017f */
[----:B-1----:R-:W-:Y:S05]  /*6650*/  @!P0 NANOSLEEP.SYNCS 0x989680 ;  /* 0x009896800000895d */ /* 0x002fea0003900000 */
[----:B------:R-:W1:Y:S02]  /*6660*/  @!P0 SYNCS.PHASECHK.TRANS64 P0, [R8+URZ], R5 ;  /* 0x00000005080085a7 */ /* 0x000e64000800007f */
[----:B-1----:R-:W-:Y:S05]  /*6670*/  @!P0 BRA `(.L_x_136) ;  /* 0xfffffffc00f08947 */ /* 0x002fea000383ffff */
[----:B------:R-:W-:Y:S05]  /*6680*/  BRA `(.L_x_161) ;  /* 0xfffffff400c87947 */ /* 0x000fea000383ffff */
.L_x_137:
[----:B0-----:R0:W1:Y:S02]  /*6690*/  SYNCS.PHASECHK.TRANS64.TRYWAIT P0, [R9+URZ], R4 ;  /* 0x00000004090075a7 */ /* 0x001064000800017f */
[----:B-1----:R-:W-:Y:S05]  /*66a0*/  @!P0 NANOSLEEP.SYNCS 0x989680 ;  /* 0x009896800000895d */ /* 0x002fea0003900000 */
[----:B------:R-:W1:Y:S02]  /*66b0*/  @!P0 SYNCS.PHASECHK.TRANS64 P0, [R9+URZ], R4 ;  /* 0x00000004090085a7 */ /* 0x000e64000800007f */
[----:B-1----:R-:W-:Y:S05]  /*66c0*/  @!P0 BRA `(.L_x_137) ;  /* 0xfffffffc00f08947 */ /* 0x002fea000383ffff */
[----:B------:R-:W-:Y:S05]  /*66d0*/  BRA `(.L_x_162) ;  /* 0xfffffff400d87947 */ /* 0x000fea000383ffff */
.L_x_138:
[----:B0-----:R0:W1:Y:S02]  /*66e0*/  SYNCS.PHASECHK.TRANS64.TRYWAIT P0, [R8+URZ], R5 ;  /* 0x00000005080075a7 */ /* 0x001064000800017f */
[----:B-1----:R-:W-:Y:S05]  /*66f0*/  @!P0 NANOSLEEP.SYNCS 0x989680 ;  /* 0x009896800000895d */ /* 0x002fea0003900000 */
[----:B------:R-:W1:Y:S02]  /*6700*/  @!P0 SYNCS.PHASECHK.TRANS64 P0, [R8+URZ], R5 ;  /* 0x00000005080085a7 */ /* 0x000e64000800007f */
[----:B-1----:R-:W-:Y:S05]  /*6710*/  @!P0 BRA `(.L_x_138) ;  /* 0xfffffffc00f08947 */ /* 0x002fea000383ffff */
[----:B------:R-:W-:Y:S05]  /*6720*/  BRA `(.L_x_163) ;  /* 0xfffffff400e87947 */ /* 0x000fea000383ffff */
.L_x_139:
[----:B0-----:R0:W1:Y:S02]  /*6730*/  SYNCS.PHASECHK.TRANS64.TRYWAIT P0, [R9+URZ], R4 ;  /* 0x00000004090075a7 */ /* 0x001064000800017f */
[----:B-1----:R-:W-:Y:S05]  /*6740*/  @!P0 NANOSLEEP.SYNCS 0x989680 ;  /* 0x009896800000895d */ /* 0x002fea0003900000 */
[----:B------:R-:W1:Y:S02]  /*6750*/  @!P0 SYNCS.PHASECHK.TRANS64 P0, [R9+URZ], R4 ;  /* 0x00000004090085a7 */ /* 0x000e64000800007f */
[----:B-1----:R-:W-:Y:S05]  /*6760*/  @!P0 BRA `(.L_x_139) ;  /* 0xfffffffc00f08947 */ /* 0x002fea000383ffff */
[----:B------:R-:W-:Y:S05]  /*6770*/  BRA `(.L_x_164) ;  /* 0xfffffff400f87947 */ /* 0x000fea000383ffff */
.L_x_140:
[----:B0-----:R0:W1:Y:S02]  /*6780*/  SYNCS.PHASECHK.TRANS64.TRYWAIT P0, [R8+URZ], R5 ;  /* 0x00000005080075a7 */ /* 0x001064000800017f */
[----:B-1----:R-:W-:Y:S05]  /*6790*/  @!P0 NANOSLEEP.SYNCS 0x989680 ;  /* 0x009896800000895d */ /* 0x002fea0003900000 */
[----:B------:R-:W1:Y:S02]  /*67a0*/  @!P0 SYNCS.PHASECHK.TRANS64 P0, [R8+URZ], R5 ;  /* 0x00000005080085a7 */ /* 0x000e64000800007f */
[----:B-1----:R-:W-:Y:S05]  /*67b0*/  @!P0 BRA `(.L_x_140) ;  /* 0xfffffffc00f08947 */ /* 0x002fea000383ffff */
[----:B------:R-:W-:Y:S05]  /*67c0*/  BRA `(.L_x_165) ;  /* 0xfffffff800087947 */ /* 0x000fea000383ffff */
.L_x_141:
[----:B-1----:R1:W2:Y:S02]  /*67d0*/  SYNCS.PHASECHK.TRANS64.TRYWAIT P0, [R11+URZ], R6 ;  /* 0x000000060b0075a7 */ /* 0x0022a4000800017f */
[----:B--2---:R-:W-:Y:S05]  /*67e0*/  @!P0 NANOSLEEP.SYNCS 0x989680 ;  /* 0x009896800000895d */ /* 0x004fea0003900000 */
[----:B------:R-:W2:Y:S02]  /*67f0*/  @!P0 SYNCS.PHASECHK.TRANS64 P0, [R11+URZ], R6 ;  /* 0x000000060b0085a7 */ /* 0x000ea4000800007f */
[----:B--2---:R-:W-:Y:S05]  /*6800*/  @!P0 BRA `(.L_x_141) ;  /* 0xfffffffc00f08947 */ /* 0x004fea000383ffff */
[----:B------:R-:W-:Y:S05]  /*6810*/  BRA `(.L_x_166) ;  /* 0xfffffff800107947 */ /* 0x000fea000383ffff */
.L_x_167:
[----:B------:R-:W-:-:S00]  /*6820*/  BRA `(.L_x_167) ;  /* 0xfffffffc00fc7947 */ /* 0x000fc0000383ffff */
[----:B------:R-:W-:-:S00]  /*6830*/  NOP ;  /* 0x0000000000007918 */ /* 0x000fc00000000000 */
        /* <DEDUP_REMOVED lines=12> */
.L_x_168:


//--------------------- .nv.global.init           --------------------------
	.section	.nv.global.init,"aw",@progbits
.nv.global.init:
	.type		$str$22,@object
	.size		$str$22,($str$23 - $str$22)
$str$22:
        /*0000*/ 	.byte	0x6b, 0x5f, 0x74, 0x69, 0x6c, 0x65, 0x5f, 0x63, 0x6f, 0x75, 0x6e, 0x74, 0x20, 0x3e, 0x3d, 0x20
        /*0010*/ 	.byte	0x31, 0x00
	.type		$str$23,@object
	.size		$str$23,(__unnamed_1 - $str$23)
$str$23:
        /*0012*/ 	.byte	0x2f, 0x74, 0x6d, 0x70, 0x2f, 0x63, 0x75, 0x74, 0x6c, 0x61, 0x73, 0x73, 0x5f, 0x73, 0x77, 0x65
        /*0022*/ 	.byte	0x65, 0x70, 0x5f, 0x73, 0x72, 0x63, 0x2f, 0x69, 0x6e, 0x63, 0x6c, 0x75, 0x64, 0x65, 0x2f, 0x63
        /*0032*/ 	.byte	0x75, 0x74, 0x6c, 0x61, 0x73, 0x73, 0x2f, 0x67, 0x65, 0x6d, 0x6d, 0x2f, 0x63, 0x6f, 0x6c, 0x6c
        /*0042*/ 	.byte	0x65, 0x63, 0x74, 0x69, 0x76, 0x65, 0x2f, 0x73, 0x6d, 0x39, 0x30, 0x5f, 0x6d, 0x6d, 0x61, 0x5f
        /*0052*/ 	.byte	0x74, 0x6d, 0x61, 0x5f, 0x67, 0x6d, 0x6d, 0x61, 0x5f, 0x73, 0x73, 0x5f, 0x77, 0x61, 0x72, 0x70
        /*0062*/ 	.byte	0x73, 0x70, 0x65, 0x63, 0x69, 0x61, 0x6c, 0x69, 0x7a, 0x65, 0x64, 0x2e, 0x68, 0x70, 0x70, 0x00
	.type		__unnamed_1,@object
	.size		__unnamed_1,(.L_0 - __unnamed_1)
__unnamed_1:
        /*0072*/ 	.byte	0x76, 0x6f, 0x69, 0x64, 0x20, 0x63, 0x75, 0x74, 0x6c, 0x61, 0x73, 0x73, 0x3a, 0x3a, 0x67, 0x65
        /* <DEDUP_REMOVED lines=172> */
        /*0b42*/ 	.byte	0x6e, 0x74, 0x69, 0x74, 0x79, 0x5d, 0x00
.L_0:


//--------------------- .nv.shared._ZN7cutlass13device_kernelINS_4gemm6kernel13GemmUniversalIN4cute5tupleIJiiiiEEENS1_10collective13CollectiveMmaINS1_34MainloopSm90TmaGmmaWarpSpecializedILi18ENS5_IJNS4_1CILi2EEENSA_ILi1EEESC_EEENS1_35KernelTmaWarpSpecializedCooperativeEEENS5_IJNSA_ILi128EEENSA_ILi64EEESH_EEEaNS5_IJlSC_lEEEaSJ_NS4_8TiledMMAINS4_8MMA_AtomIJNS4_4SM904GMMA26MMA_64x64x32_S32S8S8_SS_TNEEEENS4_6LayoutISD_NS5_IJSC_NSA_ILi0EEESR_EEEEENS5_IJNS4_10UnderscoreESU_SU_EEEEENS4_13SM90_TMA_LOADENS4_14ComposedLayoutINS4_7SwizzleILi2ELi4ELi3EEENS4_18smem_ptr_flag_bitsILi8EEENSQ_INS5_IJNSA_ILi8EEESH_EEENS5_IJSH_SC_EEEEEEEvNS4_8identityENS4_23SM90_TMA_LOAD_MULTICASTES17_vS18_EENS_8epilogue10collective6detail29Sm90TmaWarpSpecializedAdapterINS1C_15DefaultEpilogueIaSJ_SJ_NS1B_6thread17LinearCombinationIaLi1EiiLNS1G_9ScaleType4KindE0ELNS_15FloatRoundStyleE2EaEENS1_15EpilogueDefaultEEEEEvvEEEEvNT_6ParamsE --------------------------
	.section	.nv.shared._ZN7cutlass13device_kernelINS_4gemm6kernel13GemmUniversalIN4cute5tupleIJiiiiEEENS1_10collective13CollectiveMmaINS1_34MainloopSm90TmaGmmaWarpSpecializedILi18ENS5_IJNS4_1CILi2EEENSA_ILi1EEESC_EEENS1_35KernelTmaWarpSpecializedCooperativeEEENS5_IJNSA_ILi128EEENSA_ILi64EEESH_EEEaNS5_IJlSC_lEEEaSJ_NS4_8TiledMMAINS4_8MMA_AtomIJNS4_4SM904GMMA26MMA_64x64x32_S32S8S8_SS_TNEEEENS4_6LayoutISD_NS5_IJSC_NSA_ILi0EEESR_EEEEENS5_IJNS4_10UnderscoreESU_SU_EEEEENS4_13SM90_TMA_LOADENS4_14ComposedLayoutINS4_7SwizzleILi2ELi4ELi3EEENS4_18smem_ptr_flag_bitsILi8EEENSQ_INS5_IJNSA_ILi8EEESH_EEENS5_IJSH_SC_EEEEEEEvNS4_8identityENS4_23SM90_TMA_LOAD_MULTICASTES17_vS18_EENS_8epilogue10collective6detail29Sm90TmaWarpSpecializedAdapterINS1C_15DefaultEpilogueIaSJ_SJ_NS1B_6thread17LinearCombinationIaLi1EiiLNS1G_9ScaleType4KindE0ELNS_15FloatRoundStyleE2EaEENS1_15EpilogueDefaultEEEEEvvEEEEvNT_6ParamsE,"aw",@nobits
	.sectionflags	@""
	.align	16
	.zero		1024


//--------------------- .nv.shared.reserved.0     --------------------------
	.section	.nv.shared.reserved.0,"aw",@nobits
	.weak		__nv_reservedSMEM_offset_0_alias
	.size		__nv_reservedSMEM_offset_0_alias, 0, 0
	.other		__nv_reservedSMEM_offset_0_alias,@"STO_CUDA_RESERVED_SHARED STV_DEFAULT"
__nv_reservedSMEM_offset_0_alias:
	.zero		0


//--------------------- .nv.global                --------------------------
	.section	.nv.global,"aw",@nobits
.nv.global:
	.type		_ZN40_INTERNAL_ce806b14_4_k_cu_40495053_188514cute1_E,@object
	.size		_ZN40_INTERNAL_ce806b14_4_k_cu_40495053_188514cute1_E,(_ZN40_INTERNAL_ce806b14_4_k_cu_40495053_188514cuda3std3__45__cpo6cbeginE - _ZN40_INTERNAL_ce806b14_4_k_cu_40495053_188514cute1_E)
_ZN40_INTERNAL_ce806b14_4_k_cu_40495053_188514cute1_E:
	.zero		1
	.type		_ZN40_INTERNAL_ce806b14_4_k_cu_40495053_188514cuda3std3__45__cpo6cbeginE,@object
	.size		_ZN40_INTERNAL_ce806b14_4_k_cu_40495053_188514cuda3std3__45__cpo6cbeginE,(_ZN40_INTERNAL_ce806b14_4_k_cu_40495053_188514cuda3std3__48in_placeE - _ZN40_INTERNAL_ce806b14_4_k_cu_40495053_188514cuda3std3__45__cpo6cbeginE)
_ZN40_INTERNAL_ce806b14_4_k_cu_40495053_188514cuda3std3__45__cpo6cbeginE:
	.zero		1
	.type		_ZN40_INTERNAL_ce806b14_4_k_cu_40495053_188514cuda3std3__48in_placeE,@object
	.size		_ZN40_INTERNAL_ce806b14_4_k_cu_40495053_188514cuda3std3__48in_placeE,(_ZN40_INTERNAL_ce806b14_4_k_cu_40495053_188514cuda3std6ranges3__45__cpo9iter_moveE - _ZN40_INTERNAL_ce806b14_4_k_cu_40495053_188514cuda3std3__48in_placeE)
_ZN40_INTERNAL_ce806b14_4_k_cu_40495053_188514cuda3std3__48in_placeE:
	.zero		1
	.type		_ZN40_INTERNAL_ce806b14_4_k_cu_40495053_188514cuda3std6ranges3__45__cpo9iter_moveE,@object
	.size		_ZN40_INTERNAL_ce806b14_4_k_cu_40495053_188514cuda3std6ranges3__45__cpo9iter_moveE,(_ZN40_INTERNAL_ce806b14_4_k_cu_40495053_188514cuda3std3__45__cpo5beginE - _ZN40_INTERNAL_ce806b14_4_k_cu_40495053_188514cuda3std6ranges3__45__cpo9iter_moveE)
_ZN40_INTERNAL_ce806b14_4_k_cu_40495053_188514cuda3std6ranges3__45__cpo9iter_moveE:
	.zero		1
	.type		_ZN40_INTERNAL_ce806b14_4_k_cu_40495053_188514cuda3std3__45__cpo5beginE,@object
	.size		_ZN40_INTERNAL_ce806b14_4_k_cu_40495053_188514cuda3std3__45__cpo5beginE,(_ZN40_INTERNAL_ce806b14_4_k_cu_40495053_188514cuda3std3__442_GLOBAL__N__ce806b14_4_k_cu_40495053_188516ignoreE - _ZN40_INTERNAL_ce806b14_4_k_cu_40495053_188514cuda3std3__45__cpo5beginE)
_ZN40_INTERNAL_ce806b14_4_k_cu_40495053_188514cuda3std3__45__cpo5beginE:
	.zero		1
	.type		_ZN40_INTERNAL_ce806b14_4_k_cu_40495053_188514cuda3std3__442_GLOBAL__N__ce806b14_4_k_cu_40495053_188516ignoreE,@object
	.size		_ZN40_INTERNAL_ce806b14_4_k_cu_40495053_188514cuda3std3__442_GLOBAL__N__ce806b14_4_k_cu_40495053_188516ignoreE,(_ZN40_INTERNAL_ce806b14_4_k_cu_40495053_188514cute7productE - _ZN40_INTERNAL_ce806b14_4_k_cu_40495053_188514cuda3std3__442_GLOBAL__N__ce806b14_4_k_cu_40495053_188516ignoreE)
_ZN40_INTERNAL_ce806b14_4_k_cu_40495053_188514cuda3std3__442_GLOBAL__N__ce806b14_4_k_cu_40495053_188516ignoreE:
	.zero		1
	.type		_ZN40_INTERNAL_ce806b14_4_k_cu_40495053_188514cute7productE,@object
	.size		_ZN40_INTERNAL_ce806b14_4_k_cu_40495053_188514cute7productE,(_ZN40_INTERNAL_ce806b14_4_k_cu_40495053_188514cuda3std3__45__cpo3endE - _ZN40_INTERNAL_ce806b14_4_k_cu_40495053_188514cute7productE)
_ZN40_INTERNAL_ce806b14_4_k_cu_40495053_188514cute7productE:
	.zero		1
	.type		_ZN40_INTERNAL_ce806b14_4_k_cu_40495053_188514cuda3std3__45__cpo3endE,@object
	.size		_ZN40_INTERNAL_ce806b14_4_k_cu_40495053_188514cuda3std3__45__cpo3endE,(_ZN40_INTERNAL_ce806b14_4_k_cu_40495053_188514cuda3std3__419piecewise_constructE - _ZN40_INTERNAL_ce806b14_4_k_cu_40495053_188514cuda3std3__45__cpo3endE)
_ZN40_INTERNAL_ce806b14_4_k_cu_40495053_188514cuda3std3__45__cpo3endE:
	.zero		1
	.type		_ZN40_INTERNAL_ce806b14_4_k_cu_40495053_188514cuda3std3__419piecewise_constructE,@object
	.size		_ZN40_INTERNAL_ce806b14_4_k_cu_40495053_188514cuda3std3__419piecewise_constructE,(_ZN40_INTERNAL_ce806b14_4_k_cu_40495053_188514cuda3std3__45__cpo4cendE - _ZN40_INTERNAL_ce806b14_4_k_cu_40495053_188514cuda3std3__419piecewise_constructE)
_ZN40_INTERNAL_ce806b14_4_k_cu_40495053_188514cuda3std3__419piecewise_constructE:
	.zero		1
	.type		_ZN40_INTERNAL_ce806b14_4_k_cu_40495053_188514cuda3std3__45__cpo4cendE,@object
	.size		_ZN40_INTERNAL_ce806b14_4_k_cu_40495053_188514cuda3std3__45__cpo4cendE,(_ZN40_INTERNAL_ce806b14_4_k_cu_40495053_188514cuda3std6ranges3__45__cpo4swapE - _ZN40_INTERNAL_ce806b14_4_k_cu_40495053_188514cuda3std3__45__cpo4cendE)
_ZN40_INTERNAL_ce806b14_4_k_cu_40495053_188514cuda3std3__45__cpo4cendE:
	.zero		1
	.type		_ZN40_INTERNAL_ce806b14_4_k_cu_40495053_188514cuda3std6ranges3__45__cpo4swapE,@object
	.size		_ZN40_INTERNAL_ce806b14_4_k_cu_40495053_188514cuda3std6ranges3__45__cpo4swapE,(.L_8 - _ZN40_INTERNAL_ce806b14_4_k_cu_40495053_188514cuda3std6ranges3__45__cpo4swapE)
_ZN40_INTERNAL_ce806b14_4_k_cu_40495053_188514cuda3std6ranges3__45__cpo4swapE:
	.zero		1
.L_8:


//--------------------- .nv.constant0._ZN7cutlass13device_kernelINS_4gemm6kernel13GemmUniversalIN4cute5tupleIJiiiiEEENS1_10collective13CollectiveMmaINS1_34MainloopSm90TmaGmmaWarpSpecializedILi18ENS5_IJNS4_1CILi2EEENSA_ILi1EEESC_EEENS1_35KernelTmaWarpSpecializedCooperativeEEENS5_IJNSA_ILi128EEENSA_ILi64EEESH_EEEaNS5_IJlSC_lEEEaSJ_NS4_8TiledMMAINS4_8MMA_AtomIJNS4_4SM904GMMA26MMA_64x64x32_S32S8S8_SS_TNEEEENS4_6LayoutISD_NS5_IJSC_NSA_ILi0EEESR_EEEEENS5_IJNS4_10UnderscoreESU_SU_EEEEENS4_13SM90_TMA_LOADENS4_14ComposedLayoutINS4_7SwizzleILi2ELi4ELi3EEENS4_18smem_ptr_flag_bitsILi8EEENSQ_INS5_IJNSA_ILi8EEESH_EEENS5_IJSH_SC_EEEEEEEvNS4_8identityENS4_23SM90_TMA_LOAD_MULTICASTES17_vS18_EENS_8epilogue10collective6detail29Sm90TmaWarpSpecializedAdapterINS1C_15DefaultEpilogueIaSJ_SJ_NS1B_6thread17LinearCombinationIaLi1EiiLNS1G_9ScaleType4KindE0ELNS_15FloatRoundStyleE2EaEENS1_15EpilogueDefaultEEEEEvvEEEEvNT_6ParamsE --------------------------
	.section	.nv.constant0._ZN7cutlass13device_kernelINS_4gemm6kernel13GemmUniversalIN4cute5tupleIJiiiiEEENS1_10collective13CollectiveMmaINS1_34MainloopSm90TmaGmmaWarpSpecializedILi18ENS5_IJNS4_1CILi2EEENSA_ILi1EEESC_EEENS1_35KernelTmaWarpSpecializedCooperativeEEENS5_IJNSA_ILi128EEENSA_ILi64EEESH_EEEaNS5_IJlSC_lEEEaSJ_NS4_8TiledMMAINS4_8MMA_AtomIJNS4_4SM904GMMA26MMA_64x64x32_S32S8S8_SS_TNEEEENS4_6LayoutISD_NS5_IJSC_NSA_ILi0EEESR_EEEEENS5_IJNS4_10UnderscoreESU_SU_EEEEENS4_13SM90_TMA_LOADENS4_14ComposedLayoutINS4_7SwizzleILi2ELi4ELi3EEENS4_18smem_ptr_flag_bitsILi8EEENSQ_INS5_IJNSA_ILi8EEESH_EEENS5_IJSH_SC_EEEEEEEvNS4_8identityENS4_23SM90_TMA_LOAD_MULTICASTES17_vS18_EENS_8epilogue10collective6detail29Sm90TmaWarpSpecializedAdapterINS1C_15DefaultEpilogueIaSJ_SJ_NS1B_6thread17LinearCombinationIaLi1EiiLNS1G_9ScaleType4KindE0ELNS_15FloatRoundStyleE2EaEENS1_15EpilogueDefaultEEEEEvvEEEEvNT_6ParamsE,"a",@progbits
	.sectionflags	@""
	.align	4
.nv.constant0._ZN7cutlass13device_kernelINS_4gemm6kernel13GemmUniversalIN4cute5tupleIJiiiiEEENS1_10collective13CollectiveMmaINS1_34MainloopSm90TmaGmmaWarpSpecializedILi18ENS5_IJNS4_1CILi2EEENSA_ILi1EEESC_EEENS1_35KernelTmaWarpSpecializedCooperativeEEENS5_IJNSA_ILi128EEENSA_ILi64EEESH_EEEaNS5_IJlSC_lEEEaSJ_NS4_8TiledMMAINS4_8MMA_AtomIJNS4_4SM904GMMA26MMA_64x64x32_S32S8S8_SS_TNEEEENS4_6LayoutISD_NS5_IJSC_NSA_ILi0EEESR_EEEEENS5_IJNS4_10UnderscoreESU_SU_EEEEENS4_13SM90_TMA_LOADENS4_14ComposedLayoutINS4_7SwizzleILi2ELi4ELi3EEENS4_18smem_ptr_flag_bitsILi8EEENSQ_INS5_IJNSA_ILi8EEESH_EEENS5_IJSH_SC_EEEEEEEvNS4_8identityENS4_23SM90_TMA_LOAD_MULTICASTES17_vS18_EENS_8epilogue10collective6detail29Sm90TmaWarpSpecializedAdapterINS1C_15DefaultEpilogueIaSJ_SJ_NS1B_6thread17LinearCombinationIaLi1EiiLNS1G_9ScaleType4KindE0ELNS_15FloatRoundStyleE2EaEENS1_15EpilogueDefaultEEEEEvvEEEEvNT_6ParamsE:
	.zero		1664


//--------------------- SYMBOLS --------------------------

	.type		.nv.reservedSmem.offset0,@object
	.size		.nv.reservedSmem.offset0,0x4
	.type		__assertfail,@function
